//
// Generated by NVIDIA NVVM Compiler
//
// Compiler Build ID: CL-36424714
// Cuda compilation tools, release 13.0, V13.0.88
// Based on NVVM 20.0.0
//

.version 9.0
.target sm_100
.address_size 64

	// .globl	mymatmul_kernel0
// _ZZ16mymatmul_kernel0E11data_shared has been demoted
// _ZZ16mymatmul_kernel0E13kernel_shared has been demoted

.visible .entry mymatmul_kernel0(
	.param .u64 .ptr .align 1 mymatmul_kernel0_param_0,
	.param .u64 .ptr .align 1 mymatmul_kernel0_param_1,
	.param .u64 .ptr .align 1 mymatmul_kernel0_param_2
)
.maxntid 32
{
	.reg .pred 	%p<6>;
	.reg .b32 	%r<109>;
	.reg .b32 	%f<534>;
	.reg .b64 	%rd<27>;
	// demoted variable
	.shared .align 4 .b8 _ZZ16mymatmul_kernel0E11data_shared[32768];
	// demoted variable
	.shared .align 4 .b8 _ZZ16mymatmul_kernel0E13kernel_shared[16384];
	ld.param.u64 	%rd4, [mymatmul_kernel0_param_0];
	ld.param.u64 	%rd5, [mymatmul_kernel0_param_1];
	ld.param.u64 	%rd3, [mymatmul_kernel0_param_2];
	cvta.to.global.u64 	%rd1, %rd4;
	cvta.to.global.u64 	%rd2, %rd5;
	mov.u32 	%r1, %tid.x;
	shl.b32 	%r53, %r1, 2;
	mov.u32 	%r2, %ctaid.x;
	shl.b32 	%r54, %r2, 9;
	and.b32  	%r55, %r54, 2147418112;
	or.b32  	%r3, %r55, %r53;
	shl.b32 	%r4, %r1, 1;
	shl.b32 	%r56, %r1, 8;
	and.b32  	%r57, %r56, 4096;
	shl.b32 	%r58, %r2, 5;
	and.b32  	%r5, %r58, 4064;
	and.b32  	%r59, %r4, 30;
	or.b32  	%r60, %r5, %r57;
	or.b32  	%r6, %r60, %r59;
	shl.b32 	%r61, %r1, 6;
	and.b32  	%r7, %r61, 1536;
	and.b32  	%r8, %r4, 14;
	or.b32  	%r9, %r3, 2048;
	or.b32  	%r10, %r3, 3072;
	or.b32  	%r11, %r3, 5120;
	or.b32  	%r12, %r3, 6144;
	or.b32  	%r13, %r3, 7168;
	shl.b32 	%r62, %r1, 4;
	mov.u32 	%r63, _ZZ16mymatmul_kernel0E11data_shared;
	add.s32 	%r14, %r63, %r62;
	mov.b32 	%r96, 0;
	mov.f32 	%f470, 0f00000000;
	mov.f32 	%f471, %f470;
	mov.f32 	%f472, %f470;
	mov.f32 	%f473, %f470;
	mov.f32 	%f474, %f470;
	mov.f32 	%f475, %f470;
	mov.f32 	%f476, %f470;
	mov.f32 	%f477, %f470;
	mov.f32 	%f478, %f470;
	mov.f32 	%f479, %f470;
	mov.f32 	%f480, %f470;
	mov.f32 	%f481, %f470;
	mov.f32 	%f482, %f470;
	mov.f32 	%f483, %f470;
	mov.f32 	%f484, %f470;
	mov.f32 	%f485, %f470;
	mov.f32 	%f486, %f470;
	mov.f32 	%f487, %f470;
	mov.f32 	%f488, %f470;
	mov.f32 	%f489, %f470;
	mov.f32 	%f490, %f470;
	mov.f32 	%f491, %f470;
	mov.f32 	%f492, %f470;
	mov.f32 	%f493, %f470;
	mov.f32 	%f494, %f470;
	mov.f32 	%f495, %f470;
	mov.f32 	%f496, %f470;
	mov.f32 	%f497, %f470;
	mov.f32 	%f498, %f470;
	mov.f32 	%f499, %f470;
	mov.f32 	%f500, %f470;
	mov.f32 	%f501, %f470;
	mov.f32 	%f502, %f470;
	mov.f32 	%f503, %f470;
	mov.f32 	%f504, %f470;
	mov.f32 	%f505, %f470;
	mov.f32 	%f506, %f470;
	mov.f32 	%f507, %f470;
	mov.f32 	%f508, %f470;
	mov.f32 	%f509, %f470;
	mov.f32 	%f510, %f470;
	mov.f32 	%f511, %f470;
	mov.f32 	%f512, %f470;
	mov.f32 	%f513, %f470;
	mov.f32 	%f514, %f470;
	mov.f32 	%f515, %f470;
	mov.f32 	%f516, %f470;
	mov.f32 	%f517, %f470;
	mov.f32 	%f518, %f470;
	mov.f32 	%f519, %f470;
	mov.f32 	%f520, %f470;
	mov.f32 	%f521, %f470;
	mov.f32 	%f522, %f470;
	mov.f32 	%f523, %f470;
	mov.f32 	%f524, %f470;
	mov.f32 	%f525, %f470;
	mov.f32 	%f526, %f470;
	mov.f32 	%f527, %f470;
	mov.f32 	%f528, %f470;
	mov.f32 	%f529, %f470;
	mov.f32 	%f530, %f470;
	mov.f32 	%f531, %f470;
	mov.f32 	%f532, %f470;
	mov.f32 	%f533, %f470;
$L__BB0_1:
	bar.sync 	0;
	shl.b32 	%r65, %r96, 7;
	add.s32 	%r97, %r3, %r65;
	add.s32 	%r104, %r97, 1024;
	add.s32 	%r103, %r9, %r65;
	add.s32 	%r102, %r10, %r65;
	add.s32 	%r101, %r97, 4096;
	add.s32 	%r100, %r11, %r65;
	add.s32 	%r99, %r12, %r65;
	add.s32 	%r98, %r13, %r65;
	mov.b32 	%r105, 2048;
$L__BB0_2:
	mul.wide.u32 	%rd6, %r104, 4;
	add.s64 	%rd7, %rd1, %rd6;
	mul.wide.u32 	%rd8, %r103, 4;
	add.s64 	%rd9, %rd1, %rd8;
	mul.wide.u32 	%rd10, %r102, 4;
	add.s64 	%rd11, %rd1, %rd10;
	mul.wide.u32 	%rd12, %r101, 4;
	add.s64 	%rd13, %rd1, %rd12;
	mul.wide.u32 	%rd14, %r100, 4;
	add.s64 	%rd15, %rd1, %rd14;
	mul.wide.u32 	%rd16, %r99, 4;
	add.s64 	%rd17, %rd1, %rd16;
	mul.wide.u32 	%rd18, %r98, 4;
	add.s64 	%rd19, %rd1, %rd18;
	mul.wide.u32 	%rd20, %r97, 4;
	add.s64 	%rd21, %rd1, %rd20;
	add.s32 	%r66, %r14, %r105;
	ld.global.nc.v4.f32 	{%f258, %f259, %f260, %f261}, [%rd21];
	st.shared.v4.f32 	[%r66+-2048], {%f258, %f259, %f260, %f261};
	ld.global.nc.v4.f32 	{%f262, %f263, %f264, %f265}, [%rd7];
	st.shared.v4.f32 	[%r66+-1536], {%f262, %f263, %f264, %f265};
	ld.global.nc.v4.f32 	{%f266, %f267, %f268, %f269}, [%rd9];
	st.shared.v4.f32 	[%r66+-1024], {%f266, %f267, %f268, %f269};
	ld.global.nc.v4.f32 	{%f270, %f271, %f272, %f273}, [%rd11];
	st.shared.v4.f32 	[%r66+-512], {%f270, %f271, %f272, %f273};
	ld.global.nc.v4.f32 	{%f274, %f275, %f276, %f277}, [%rd13];
	st.shared.v4.f32 	[%r66], {%f274, %f275, %f276, %f277};
	ld.global.nc.v4.f32 	{%f278, %f279, %f280, %f281}, [%rd15];
	st.shared.v4.f32 	[%r66+512], {%f278, %f279, %f280, %f281};
	ld.global.nc.v4.f32 	{%f282, %f283, %f284, %f285}, [%rd17];
	st.shared.v4.f32 	[%r66+1024], {%f282, %f283, %f284, %f285};
	ld.global.nc.v4.f32 	{%f286, %f287, %f288, %f289}, [%rd19];
	st.shared.v4.f32 	[%r66+1536], {%f286, %f287, %f288, %f289};
	add.s32 	%r105, %r105, 4096;
	add.s32 	%r104, %r104, 8192;
	add.s32 	%r103, %r103, 8192;
	add.s32 	%r102, %r102, 8192;
	add.s32 	%r101, %r101, 8192;
	add.s32 	%r100, %r100, 8192;
	add.s32 	%r99, %r99, 8192;
	add.s32 	%r98, %r98, 8192;
	add.s32 	%r97, %r97, 8192;
	setp.ne.s32 	%p1, %r105, 34816;
	@%p1 bra 	$L__BB0_2;
	shl.b32 	%r68, %r96, 19;
	or.b32  	%r42, %r6, %r68;
	mov.b32 	%r106, 0;
$L__BB0_4:
	shl.b32 	%r69, %r4, 2;
	shl.b32 	%r70, %r106, 8;
	or.b32  	%r71, %r70, %r69;
	mov.u32 	%r72, _ZZ16mymatmul_kernel0E13kernel_shared;
	add.s32 	%r73, %r72, %r71;
	shl.b32 	%r74, %r106, 13;
	add.s32 	%r75, %r42, %r74;
	mul.wide.u32 	%rd22, %r75, 4;
	add.s64 	%rd23, %rd2, %rd22;
	ld.global.nc.v2.f32 	{%f290, %f291}, [%rd23];
	st.shared.v2.f32 	[%r73], {%f290, %f291};
	ld.global.nc.v2.f32 	{%f292, %f293}, [%rd23+32768];
	st.shared.v2.f32 	[%r73+256], {%f292, %f293};
	ld.global.nc.v2.f32 	{%f294, %f295}, [%rd23+65536];
	st.shared.v2.f32 	[%r73+512], {%f294, %f295};
	ld.global.nc.v2.f32 	{%f296, %f297}, [%rd23+98304];
	st.shared.v2.f32 	[%r73+768], {%f296, %f297};
	ld.global.nc.v2.f32 	{%f298, %f299}, [%rd23+131072];
	st.shared.v2.f32 	[%r73+1024], {%f298, %f299};
	ld.global.nc.v2.f32 	{%f300, %f301}, [%rd23+163840];
	st.shared.v2.f32 	[%r73+1280], {%f300, %f301};
	ld.global.nc.v2.f32 	{%f302, %f303}, [%rd23+196608];
	st.shared.v2.f32 	[%r73+1536], {%f302, %f303};
	ld.global.nc.v2.f32 	{%f304, %f305}, [%rd23+229376];
	st.shared.v2.f32 	[%r73+1792], {%f304, %f305};
	ld.global.nc.v2.f32 	{%f306, %f307}, [%rd23+262144];
	st.shared.v2.f32 	[%r73+2048], {%f306, %f307};
	ld.global.nc.v2.f32 	{%f308, %f309}, [%rd23+294912];
	st.shared.v2.f32 	[%r73+2304], {%f308, %f309};
	ld.global.nc.v2.f32 	{%f310, %f311}, [%rd23+327680];
	st.shared.v2.f32 	[%r73+2560], {%f310, %f311};
	ld.global.nc.v2.f32 	{%f312, %f313}, [%rd23+360448];
	st.shared.v2.f32 	[%r73+2816], {%f312, %f313};
	ld.global.nc.v2.f32 	{%f314, %f315}, [%rd23+393216];
	st.shared.v2.f32 	[%r73+3072], {%f314, %f315};
	ld.global.nc.v2.f32 	{%f316, %f317}, [%rd23+425984];
	st.shared.v2.f32 	[%r73+3328], {%f316, %f317};
	ld.global.nc.v2.f32 	{%f318, %f319}, [%rd23+458752];
	st.shared.v2.f32 	[%r73+3584], {%f318, %f319};
	ld.global.nc.v2.f32 	{%f320, %f321}, [%rd23+491520];
	st.shared.v2.f32 	[%r73+3840], {%f320, %f321};
	add.s32 	%r106, %r106, 16;
	setp.ne.s32 	%p2, %r106, 64;
	@%p2 bra 	$L__BB0_4;
	bar.sync 	0;
	mov.b32 	%r107, 0;
$L__BB0_6:
	shl.b32 	%r78, %r107, 3;
	add.s32 	%r46, %r78, %r7;
	shl.b32 	%r79, %r107, 8;
	or.b32  	%r47, %r79, %r8;
	mov.b32 	%r108, 0;
$L__BB0_7:
	add.s32 	%r80, %r46, %r108;
	shl.b32 	%r81, %r108, 5;
	add.s32 	%r82, %r47, %r81;
	shl.b32 	%r83, %r80, 2;
	mov.u32 	%r84, _ZZ16mymatmul_kernel0E11data_shared;
	add.s32 	%r85, %r84, %r83;
	ld.shared.f32 	%f322, [%r85+24576];
	ld.shared.f32 	%f323, [%r85+16384];
	ld.shared.f32 	%f324, [%r85+8192];
	ld.shared.f32 	%f325, [%r85];
	shl.b32 	%r86, %r82, 2;
	add.s32 	%r88, %r72, %r86;
	ld.shared.f32 	%f326, [%r88];
	fma.rn.f32 	%f533, %f325, %f326, %f533;
	ld.shared.f32 	%f327, [%r88+64];
	fma.rn.f32 	%f525, %f325, %f327, %f525;
	fma.rn.f32 	%f517, %f324, %f326, %f517;
	fma.rn.f32 	%f509, %f324, %f327, %f509;
	fma.rn.f32 	%f501, %f323, %f326, %f501;
	fma.rn.f32 	%f493, %f323, %f327, %f493;
	fma.rn.f32 	%f485, %f322, %f326, %f485;
	fma.rn.f32 	%f477, %f322, %f327, %f477;
	ld.shared.f32 	%f328, [%r88+4];
	fma.rn.f32 	%f532, %f325, %f328, %f532;
	ld.shared.f32 	%f329, [%r88+68];
	fma.rn.f32 	%f524, %f325, %f329, %f524;
	fma.rn.f32 	%f516, %f324, %f328, %f516;
	fma.rn.f32 	%f508, %f324, %f329, %f508;
	fma.rn.f32 	%f500, %f323, %f328, %f500;
	fma.rn.f32 	%f492, %f323, %f329, %f492;
	fma.rn.f32 	%f484, %f322, %f328, %f484;
	fma.rn.f32 	%f476, %f322, %f329, %f476;
	ld.shared.f32 	%f330, [%r85+25088];
	ld.shared.f32 	%f331, [%r85+16896];
	ld.shared.f32 	%f332, [%r85+8704];
	ld.shared.f32 	%f333, [%r85+512];
	fma.rn.f32 	%f531, %f333, %f326, %f531;
	fma.rn.f32 	%f523, %f333, %f327, %f523;
	fma.rn.f32 	%f515, %f332, %f326, %f515;
	fma.rn.f32 	%f507, %f332, %f327, %f507;
	fma.rn.f32 	%f499, %f331, %f326, %f499;
	fma.rn.f32 	%f491, %f331, %f327, %f491;
	fma.rn.f32 	%f483, %f330, %f326, %f483;
	fma.rn.f32 	%f475, %f330, %f327, %f475;
	fma.rn.f32 	%f530, %f333, %f328, %f530;
	fma.rn.f32 	%f522, %f333, %f329, %f522;
	fma.rn.f32 	%f514, %f332, %f328, %f514;
	fma.rn.f32 	%f506, %f332, %f329, %f506;
	fma.rn.f32 	%f498, %f331, %f328, %f498;
	fma.rn.f32 	%f490, %f331, %f329, %f490;
	fma.rn.f32 	%f482, %f330, %f328, %f482;
	fma.rn.f32 	%f474, %f330, %f329, %f474;
	ld.shared.f32 	%f334, [%r85+25600];
	ld.shared.f32 	%f335, [%r85+17408];
	ld.shared.f32 	%f336, [%r85+9216];
	ld.shared.f32 	%f337, [%r85+1024];
	fma.rn.f32 	%f529, %f337, %f326, %f529;
	fma.rn.f32 	%f521, %f337, %f327, %f521;
	fma.rn.f32 	%f513, %f336, %f326, %f513;
	fma.rn.f32 	%f505, %f336, %f327, %f505;
	fma.rn.f32 	%f497, %f335, %f326, %f497;
	fma.rn.f32 	%f489, %f335, %f327, %f489;
	fma.rn.f32 	%f481, %f334, %f326, %f481;
	fma.rn.f32 	%f473, %f334, %f327, %f473;
	fma.rn.f32 	%f528, %f337, %f328, %f528;
	fma.rn.f32 	%f520, %f337, %f329, %f520;
	fma.rn.f32 	%f512, %f336, %f328, %f512;
	fma.rn.f32 	%f504, %f336, %f329, %f504;
	fma.rn.f32 	%f496, %f335, %f328, %f496;
	fma.rn.f32 	%f488, %f335, %f329, %f488;
	fma.rn.f32 	%f480, %f334, %f328, %f480;
	fma.rn.f32 	%f472, %f334, %f329, %f472;
	ld.shared.f32 	%f338, [%r85+26112];
	ld.shared.f32 	%f339, [%r85+17920];
	ld.shared.f32 	%f340, [%r85+9728];
	ld.shared.f32 	%f341, [%r85+1536];
	fma.rn.f32 	%f527, %f341, %f326, %f527;
	fma.rn.f32 	%f519, %f341, %f327, %f519;
	fma.rn.f32 	%f511, %f340, %f326, %f511;
	fma.rn.f32 	%f503, %f340, %f327, %f503;
	fma.rn.f32 	%f495, %f339, %f326, %f495;
	fma.rn.f32 	%f487, %f339, %f327, %f487;
	fma.rn.f32 	%f479, %f338, %f326, %f479;
	fma.rn.f32 	%f471, %f338, %f327, %f471;
	fma.rn.f32 	%f526, %f341, %f328, %f526;
	fma.rn.f32 	%f518, %f341, %f329, %f518;
	fma.rn.f32 	%f510, %f340, %f328, %f510;
	fma.rn.f32 	%f502, %f340, %f329, %f502;
	fma.rn.f32 	%f494, %f339, %f328, %f494;
	fma.rn.f32 	%f486, %f339, %f329, %f486;
	fma.rn.f32 	%f478, %f338, %f328, %f478;
	fma.rn.f32 	%f470, %f338, %f329, %f470;
	add.s32 	%r108, %r108, 1;
	setp.ne.s32 	%p3, %r108, 8;
	@%p3 bra 	$L__BB0_7;
	add.s32 	%r107, %r107, 1;
	setp.ne.s32 	%p4, %r107, 16;
	@%p4 bra 	$L__BB0_6;
	add.s32 	%r96, %r96, 1;
	setp.ne.s32 	%p5, %r96, 8;
	@%p5 bra 	$L__BB0_1;
	cvta.to.global.u64 	%rd24, %rd3;
	shl.b32 	%r89, %r2, 11;
	and.b32  	%r90, %r89, 2147221504;
	shl.b32 	%r91, %r1, 11;
	and.b32  	%r92, %r91, 49152;
	or.b32  	%r93, %r90, %r92;
	or.b32  	%r94, %r93, %r5;
	add.s32 	%r95, %r94, %r8;
	mul.wide.u32 	%rd25, %r95, 4;
	add.s64 	%rd26, %rd24, %rd25;
	st.global.f32 	[%rd26], %f533;
	st.global.f32 	[%rd26+64], %f525;
	st.global.f32 	[%rd26+262144], %f517;
	st.global.f32 	[%rd26+262208], %f509;
	st.global.f32 	[%rd26+524288], %f501;
	st.global.f32 	[%rd26+524352], %f493;
	st.global.f32 	[%rd26+786432], %f485;
	st.global.f32 	[%rd26+786496], %f477;
	st.global.f32 	[%rd26+4], %f532;
	st.global.f32 	[%rd26+68], %f524;
	st.global.f32 	[%rd26+262148], %f516;
	st.global.f32 	[%rd26+262212], %f508;
	st.global.f32 	[%rd26+524292], %f500;
	st.global.f32 	[%rd26+524356], %f492;
	st.global.f32 	[%rd26+786436], %f484;
	st.global.f32 	[%rd26+786500], %f476;
	st.global.f32 	[%rd26+16384], %f531;
	st.global.f32 	[%rd26+16448], %f523;
	st.global.f32 	[%rd26+278528], %f515;
	st.global.f32 	[%rd26+278592], %f507;
	st.global.f32 	[%rd26+540672], %f499;
	st.global.f32 	[%rd26+540736], %f491;
	st.global.f32 	[%rd26+802816], %f483;
	st.global.f32 	[%rd26+802880], %f475;
	st.global.f32 	[%rd26+16388], %f530;
	st.global.f32 	[%rd26+16452], %f522;
	st.global.f32 	[%rd26+278532], %f514;
	st.global.f32 	[%rd26+278596], %f506;
	st.global.f32 	[%rd26+540676], %f498;
	st.global.f32 	[%rd26+540740], %f490;
	st.global.f32 	[%rd26+802820], %f482;
	st.global.f32 	[%rd26+802884], %f474;
	st.global.f32 	[%rd26+32768], %f529;
	st.global.f32 	[%rd26+32832], %f521;
	st.global.f32 	[%rd26+294912], %f513;
	st.global.f32 	[%rd26+294976], %f505;
	st.global.f32 	[%rd26+557056], %f497;
	st.global.f32 	[%rd26+557120], %f489;
	st.global.f32 	[%rd26+819200], %f481;
	st.global.f32 	[%rd26+819264], %f473;
	st.global.f32 	[%rd26+32772], %f528;
	st.global.f32 	[%rd26+32836], %f520;
	st.global.f32 	[%rd26+294916], %f512;
	st.global.f32 	[%rd26+294980], %f504;
	st.global.f32 	[%rd26+557060], %f496;
	st.global.f32 	[%rd26+557124], %f488;
	st.global.f32 	[%rd26+819204], %f480;
	st.global.f32 	[%rd26+819268], %f472;
	st.global.f32 	[%rd26+49152], %f527;
	st.global.f32 	[%rd26+49216], %f519;
	st.global.f32 	[%rd26+311296], %f511;
	st.global.f32 	[%rd26+311360], %f503;
	st.global.f32 	[%rd26+573440], %f495;
	st.global.f32 	[%rd26+573504], %f487;
	st.global.f32 	[%rd26+835584], %f479;
	st.global.f32 	[%rd26+835648], %f471;
	st.global.f32 	[%rd26+49156], %f526;
	st.global.f32 	[%rd26+49220], %f518;
	st.global.f32 	[%rd26+311300], %f510;
	st.global.f32 	[%rd26+311364], %f502;
	st.global.f32 	[%rd26+573444], %f494;
	st.global.f32 	[%rd26+573508], %f486;
	st.global.f32 	[%rd26+835588], %f478;
	st.global.f32 	[%rd26+835652], %f470;
	ret;

}


// ===== COMPILED SASS (sm_100) =====

	.target	sm_100

	.elftype	@"ET_EXEC"


//--------------------- .note.nv.tkinfo           --------------------------
	.section	.note.nv.tkinfo,"",@"SHT_NOTE"
	.sectionflags	@"SHF_NOTE_NV_TKINFO"
	.tkinfo
        /*0018*/ 	.word	0x00000002
        /*0030*/ 	.string	""
        /*0030*/ 	.string	"ptxas"
        /*0030*/ 	.string	"Cuda compilation tools, release 13.0, V13.0.88"
        /*0030*/ 	.string	"Build cuda_13.0.r13.0/compiler.36424714_0"
        /*0030*/ 	.string	"-arch sm_100 -m 64 "



//--------------------- .note.nv.cuinfo           --------------------------
	.section	.note.nv.cuinfo,"",@"SHT_NOTE"
	.sectionflags	@"SHF_NOTE_NV_CUINFO"
        /*0018*/ 	.short	0x0002
        /*001a*/ 	.short	0x0064
        /*001c*/ 	.short	0x0082
	.zero		2


//--------------------- .nv.info                  --------------------------
	.section	.nv.info,"",@"SHT_CUDA_INFO"
	.align	4


	//----- nvinfo : EIATTR_REGCOUNT
	.align		4
        /*0000*/ 	.byte	0x04, 0x2f
        /*0002*/ 	.short	(.L_1 - .L_0)
	.align		4
.L_0:
        /*0004*/ 	.word	index@(mymatmul_kernel0)
        /*0008*/ 	.word	0x000000fe


	//----- nvinfo : EIATTR_FRAME_SIZE
	.align		4
.L_1:
        /*000c*/ 	.byte	0x04, 0x11
        /*000e*/ 	.short	(.L_3 - .L_2)
	.align		4
.L_2:
        /*0010*/ 	.word	index@(mymatmul_kernel0)
        /*0014*/ 	.word	0x00000000


	//----- nvinfo : EIATTR_MIN_STACK_SIZE
	.align		4
.L_3:
        /*0018*/ 	.byte	0x04, 0x12
        /*001a*/ 	.short	(.L_5 - .L_4)
	.align		4
.L_4:
        /*001c*/ 	.word	index@(mymatmul_kernel0)
        /*0020*/ 	.word	0x00000000
.L_5:


//--------------------- .nv.compat                --------------------------
	.section	.nv.compat,"",@"SHT_CUDA_COMPAT_INFO"
	.align	4
        /*0000*/ 	.byte	0x02, 0x09, 0x00, 0x00, 0x02, 0x02, 0x01, 0x00, 0x02, 0x05, 0x05, 0x00, 0x03, 0x07, 0x01, 0x01
        /*0010*/ 	.byte	0x02, 0x03, 0x00, 0x00, 0x02, 0x06, 0x01, 0x00, 0x04, 0x0b, 0x08, 0x00, 0x09, 0x00, 0x00, 0x00
        /*0020*/ 	.byte	0x00, 0x00, 0x00, 0x00


//--------------------- .nv.info.mymatmul_kernel0 --------------------------
	.section	.nv.info.mymatmul_kernel0,"",@"SHT_CUDA_INFO"
	.sectionflags	@""
	.align	4


	//----- nvinfo : EIATTR_CUDA_API_VERSION
	.align		4
        /*0000*/ 	.byte	0x04, 0x37
        /*0002*/ 	.short	(.L_7 - .L_6)
.L_6:
        /*0004*/ 	.word	0x00000082


	//----- nvinfo : EIATTR_KPARAM_INFO
	.align		4
.L_7:
        /*0008*/ 	.byte	0x04, 0x17
        /*000a*/ 	.short	(.L_9 - .L_8)
.L_8:
        /*000c*/ 	.word	0x00000000
        /*0010*/ 	.short	0x0002
        /*0012*/ 	.short	0x0010
        /*0014*/ 	.byte	0x00, 0xf5, 0x21, 0x00


	//----- nvinfo : EIATTR_KPARAM_INFO
	.align		4
.L_9:
        /*0018*/ 	.byte	0x04, 0x17
        /*001a*/ 	.short	(.L_11 - .L_10)
.L_10:
        /*001c*/ 	.word	0x00000000
        /*0020*/ 	.short	0x0001
        /*0022*/ 	.short	0x0008
        /*0024*/ 	.byte	0x00, 0xf5, 0x21, 0x00


	//----- nvinfo : EIATTR_KPARAM_INFO
	.align		4
.L_11:
        /*0028*/ 	.byte	0x04, 0x17
        /*002a*/ 	.short	(.L_13 - .L_12)
.L_12:
        /*002c*/ 	.word	0x00000000
        /*0030*/ 	.short	0x0000
        /*0032*/ 	.short	0x0000
        /*0034*/ 	.byte	0x00, 0xf5, 0x21, 0x00


	//----- nvinfo : EIATTR_SPARSE_MMA_MASK
	.align		4
.L_13:
        /*0038*/ 	.byte	0x03, 0x50
        /*003a*/ 	.short	0x0000


	//----- nvinfo : EIATTR_MAXREG_COUNT
	.align		4
        /*003c*/ 	.byte	0x03, 0x1b
        /*003e*/ 	.short	0x00ff


	//----- nvinfo : EIATTR_NUM_BARRIERS
	.align		4
        /*0040*/ 	.byte	0x02, 0x4c
        /*0042*/ 	.byte	0x01
	.zero		1


	//----- nvinfo : EIATTR_MERCURY_ISA_VERSION
	.align		4
        /*0044*/ 	.byte	0x03, 0x5f
        /*0046*/ 	.short	0x0101


	//----- nvinfo : EIATTR_VRC_CTA_INIT_COUNT
	.align		4
        /*0048*/ 	.byte	0x02, 0x4a
	.zero		1
	.zero		1


	//----- nvinfo : EIATTR_EXIT_INSTR_OFFSETS
	.align		4
        /*004c*/ 	.byte	0x04, 0x1c
        /*004e*/ 	.short	(.L_15 - .L_14)


	//   ....[0]....
.L_14:
        /*0050*/ 	.word	0x000027d0


	//----- nvinfo : EIATTR_MAX_THREADS
	.align		4
.L_15:
        /*0054*/ 	.byte	0x04, 0x05
        /*0056*/ 	.short	(.L_17 - .L_16)
.L_16:
        /*0058*/ 	.word	0x00000020
        /*005c*/ 	.word	0x00000001
        /*0060*/ 	.word	0x00000001


	//----- nvinfo : EIATTR_CBANK_PARAM_SIZE
	.align		4
.L_17:
        /*0064*/ 	.byte	0x03, 0x19
        /*0066*/ 	.short	0x0018


	//----- nvinfo : EIATTR_PARAM_CBANK
	.align		4
        /*0068*/ 	.byte	0x04, 0x0a
        /*006a*/ 	.short	(.L_19 - .L_18)
	.align		4
.L_18:
        /*006c*/ 	.word	index@(.nv.constant0.mymatmul_kernel0)
        /*0070*/ 	.short	0x0380
        /*0072*/ 	.short	0x0018


	//----- nvinfo : EIATTR_SW_WAR
	.align		4
.L_19:
        /*0074*/ 	.byte	0x04, 0x36
        /*0076*/ 	.short	(.L_21 - .L_20)
.L_20:
        /*0078*/ 	.word	0x00000008
.L_21:


//--------------------- .nv.callgraph             --------------------------
	.section	.nv.callgraph,"",@"SHT_CUDA_CALLGRAPH"
	.align	4
	.sectionentsize	8
	.align		4
        /*0000*/ 	.word	0x00000000
	.align		4
        /*0004*/ 	.word	0xffffffff
	.align		4
        /*0008*/ 	.word	0x00000000
	.align		4
        /*000c*/ 	.word	0xfffffffe
	.align		4
        /*0010*/ 	.word	0x00000000
	.align		4
        /*0014*/ 	.word	0xfffffffd
	.align		4
        /*0018*/ 	.word	0x00000000
	.align		4
        /*001c*/ 	.word	0xfffffffc


//--------------------- .text.mymatmul_kernel0    --------------------------
	.section	.text.mymatmul_kernel0,"ax",@progbits
	.align	128
        .global         mymatmul_kernel0
        .type           mymatmul_kernel0,@function
        .size           mymatmul_kernel0,(.L_x_4 - mymatmul_kernel0)
        .other          mymatmul_kernel0,@"STO_CUDA_ENTRY STV_DEFAULT"
mymatmul_kernel0:
.text.mymatmul_kernel0:
[----:B------:R-:W-:Y:S01]  /*0000*/  LDC R1, c[0x0][0x37c] ;  /* 0x0000df00ff017b82 */ /* 0x000fe20000000800 */
[----:B------:R-:W0:Y:S07]  /*0010*/  S2R R2, SR_CTAID.X ;  /* 0x0000000000027919 */ /* 0x000e2e0000002500 */
[----:B------:R-:W1:Y:S01]  /*0020*/  S2UR UR5, SR_CgaCtaId ;  /* 0x00000000000579c3 */ /* 0x000e620000008800 */
[----:B------:R-:W-:Y:S01]  /*0030*/  UMOV UR4, 0x400 ;  /* 0x0000040000047882 */ /* 0x000fe20000000000 */
[----:B------:R-:W-:Y:S01]  /*0040*/  CS2R R234, SRZ ;  /* 0x0000000000ea7805 */ /* 0x000fe2000001ff00 */
[----:B------:R-:W2:Y:S01]  /*0050*/  S2R R0, SR_TID.X ;  /* 0x0000000000007919 */ /* 0x000ea20000002100 */
[----:B------:R-:W-:-:S02]  /*0060*/  CS2R R232, SRZ ;  /* 0x0000000000e87805 */ /* 0x000fc4000001ff00 */
[----:B------:R-:W-:Y:S02]  /*0070*/  CS2R R230, SRZ ;  /* 0x0000000000e67805 */ /* 0x000fe4000001ff00 */
[----:B------:R-:W-:Y:S02]  /*0080*/  CS2R R228, SRZ ;  /* 0x0000000000e47805 */ /* 0x000fe4000001ff00 */
[----:B------:R-:W-:Y:S02]  /*0090*/  CS2R R226, SRZ ;  /* 0x0000000000e27805 */ /* 0x000fe4000001ff00 */
[----:B------:R-:W-:Y:S02]  /*00a0*/  CS2R R224, SRZ ;  /* 0x0000000000e07805 */ /* 0x000fe4000001ff00 */
[----:B------:R-:W-:Y:S02]  /*00b0*/  CS2R R222, SRZ ;  /* 0x0000000000de7805 */ /* 0x000fe4000001ff00 */
        /* <DEDUP_REMOVED lines=13> */
[----:B------:R-:W-:Y:S01]  /*0190*/  CS2R R18, SRZ ;  /* 0x0000000000127805 */ /* 0x000fe2000001ff00 */
[----:B-1----:R-:W-:Y:S01]  /*01a0*/  ULEA UR4, UR5, UR4, 0x18 ;  /* 0x0000000405047291 */ /* 0x002fe2000f8ec0ff */
[----:B------:R-:W-:Y:S02]  /*01b0*/  CS2R R20, SRZ ;  /* 0x0000000000147805 */ /* 0x000fe4000001ff00 */
[----:B------:R-:W-:Y:S02]  /*01c0*/  CS2R R22, SRZ ;  /* 0x0000000000167805 */ /* 0x000fe4000001ff00 */
[----:B------:R-:W-:Y:S02]  /*01d0*/  CS2R R192, SRZ ;  /* 0x0000000000c07805 */ /* 0x000fe4000001ff00 */
[----:B------:R-:W-:Y:S02]  /*01e0*/  CS2R R194, SRZ ;  /* 0x0000000000c27805 */ /* 0x000fe4000001ff00 */
[----:B------:R-:W-:-:S02]  /*01f0*/  CS2R R196, SRZ ;  /* 0x0000000000c47805 */ /* 0x000fc4000001ff00 */
[----:B------:R-:W-:Y:S02]  /*0200*/  CS2R R198, SRZ ;  /* 0x0000000000c67805 */ /* 0x000fe4000001ff00 */
[C---:B0-----:R-:W-:Y:S02]  /*0210*/  SHF.L.U32 R245, R2.reuse, 0x5, RZ ;  /* 0x0000000502f57819 */ /* 0x041fe400000006ff */
[----:B------:R-:W-:Y:S02]  /*0220*/  CS2R R200, SRZ ;  /* 0x0000000000c87805 */ /* 0x000fe4000001ff00 */
[----:B------:R-:W-:Y:S02]  /*0230*/  SHF.L.U32 R3, R2, 0x9, RZ ;  /* 0x0000000902037819 */ /* 0x000fe400000006ff */
[----:B------:R-:W-:Y:S02]  /*0240*/  CS2R R202, SRZ ;  /* 0x0000000000ca7805 */ /* 0x000fe4000001ff00 */
[----:B--2---:R-:W-:-:S02]  /*0250*/  SHF.L.U32 R24, R0, 0x8, RZ ;  /* 0x0000000800187819 */ /* 0x004fc400000006ff */
[----:B------:R-:W-:Y:S02]  /*0260*/  CS2R R204, SRZ ;  /* 0x0000000000cc7805 */ /* 0x000fe4000001ff00 */
[----:B------:R-:W-:Y:S02]  /*0270*/  LOP3.LUT R245, R245, 0xfe0, RZ, 0xc0, !PT ;  /* 0x00000fe0f5f57812 */ /* 0x000fe400078ec0ff */
[----:B------:R-:W-:Y:S02]  /*0280*/  CS2R R206, SRZ ;  /* 0x0000000000ce7805 */ /* 0x000fe4000001ff00 */
[C---:B------:R-:W-:Y:S02]  /*0290*/  SHF.L.U32 R246, R0.reuse, 0x2, RZ ;  /* 0x0000000200f67819 */ /* 0x040fe400000006ff */
[----:B------:R-:W-:Y:S02]  /*02a0*/  CS2R R208, SRZ ;  /* 0x0000000000d07805 */ /* 0x000fe4000001ff00 */
[----:B------:R-:W-:Y:S01]  /*02b0*/  SHF.L.U32 R242, R0, 0x1, RZ ;  /* 0x0000000100f27819 */ /* 0x000fe200000006ff */
[----:B------:R-:W0:Y:S01]  /*02c0*/  LDCU.64 UR8, c[0x0][0x358] ;  /* 0x00006b00ff0877ac */ /* 0x000e220008000a00 */
[----:B------:R-:W-:-:S02]  /*02d0*/  LOP3.LUT R25, R245, 0x1000, R24, 0xf8, !PT ;  /* 0x00001000f5197812 */ /* 0x000fc400078ef818 */
[----:B------:R-:W-:Y:S01]  /*02e0*/  LOP3.LUT R246, R246, 0x7fff0000, R3, 0xf8, !PT ;  /* 0x7fff0000f6f67812 */ /* 0x000fe200078ef803 */
[----:B------:R-:W-:Y:S01]  /*02f0*/  HFMA2 R3, -RZ, RZ, 0, 0 ;  /* 0x00000000ff037431 */ /* 0x000fe200000001ff */
[----:B------:R-:W-:Y:S02]  /*0300*/  SHF.L.U32 R243, R0, 0x6, RZ ;  /* 0x0000000600f37819 */ /* 0x000fe400000006ff */
[----:B------:R-:W-:Y:S02]  /*0310*/  LOP3.LUT R244, R25, 0x1e, R242, 0xf8, !PT ;  /* 0x0000001e19f47812 */ /* 0x000fe400078ef8f2 */
[----:B------:R-:W-:Y:S02]  /*0320*/  LOP3.LUT R242, R242, 0xe, RZ, 0xc0, !PT ;  /* 0x0000000ef2f27812 */ /* 0x000fe400078ec0ff */
[----:B------:R-:W-:Y:S02]  /*0330*/  LOP3.LUT R243, R243, 0x600, RZ, 0xc0, !PT ;  /* 0x00000600f3f37812 */ /* 0x000fe400078ec0ff */
[----:B------:R-:W-:-:S02]  /*0340*/  LEA R236, R0, UR4, 0x4 ;  /* 0x0000000400ec7c11 */ /* 0x000fc4000f8e20ff */
[C---:B------:R-:W-:Y:S02]  /*0350*/  LOP3.LUT R241, R246.reuse, 0x800, RZ, 0xfc, !PT ;  /* 0x00000800f6f17812 */ /* 0x040fe400078efcff */
[C---:B------:R-:W-:Y:S02]  /*0360*/  LOP3.LUT R240, R246.reuse, 0xc00, RZ, 0xfc, !PT ;  /* 0x00000c00f6f07812 */ /* 0x040fe400078efcff */
[C---:B------:R-:W-:Y:S02]  /*0370*/  LOP3.LUT R239, R246.reuse, 0x1400, RZ, 0xfc, !PT ;  /* 0x00001400f6ef7812 */ /* 0x040fe400078efcff */
[C---:B------:R-:W-:Y:S02]  /*0380*/  LOP3.LUT R238, R246.reuse, 0x1800, RZ, 0xfc, !PT ;  /* 0x00001800f6ee7812 */ /* 0x040fe400078efcff */
[----:B0-----:R-:W-:-:S07]  /*0390*/  LOP3.LUT R237, R246, 0x1c00, RZ, 0xfc, !PT ;  /* 0x00001c00f6ed7812 */ /* 0x001fce00078efcff */
.L_x_2:
[----:B------:R-:W0:Y:S01]  /*03a0*/  LDC.64 R248, c[0x0][0x380] ;  /* 0x0000e000fff87b82 */ /* 0x000e220000000a00 */
[C---:B------:R-:W-:Y:S02]  /*03b0*/  LEA R25, R235.reuse, R241, 0x7 ;  /* 0x000000f1eb197211 */ /* 0x040fe400078e38ff */
[----:B------:R-:W-:Y:S02]  /*03c0*/  LEA R73, R235, R240, 0x7 ;  /* 0x000000f0eb497211 */ /* 0x000fe400078e38ff */
[C---:B------:R-:W-:Y:S02]  /*03d0*/  IADD3 R29, PT, PT, R25.reuse, 0x2000, RZ ;  /* 0x00002000191d7810 */ /* 0x040fe40007ffe0ff */
[----:B------:R-:W-:Y:S01]  /*03e0*/  IADD3 R33, PT, PT, R25, 0x4000, RZ ;  /* 0x0000400019217810 */ /* 0x000fe20007ffe0ff */
[----:B------:R-:W-:Y:S01]  /*03f0*/  VIADD R61, R73, 0x2000 ;  /* 0x00002000493d7836 */ /* 0x000fe20000000000 */
[C---:B------:R-:W-:Y:S02]  /*0400*/  IADD3 R37, PT, PT, R25.reuse, 0x6000, RZ ;  /* 0x0000600019257810 */ /* 0x040fe40007ffe0ff */
[----:B------:R-:W-:-:S02]  /*0410*/  IADD3 R41, PT, PT, R25, 0x8000, RZ ;  /* 0x0000800019297810 */ /* 0x000fc40007ffe0ff */
[C---:B------:R-:W-:Y:S02]  /*0420*/  IADD3 R45, PT, PT, R25.reuse, 0xa000, RZ ;  /* 0x0000a000192d7810 */ /* 0x040fe40007ffe0ff */
[C---:B------:R-:W-:Y:S02]  /*0430*/  IADD3 R49, PT, PT, R25.reuse, 0xc000, RZ ;  /* 0x0000c00019317810 */ /* 0x040fe40007ffe0ff */
[----:B------:R-:W-:Y:S02]  /*0440*/  IADD3 R53, PT, PT, R25, 0xe000, RZ ;  /* 0x0000e00019357810 */ /* 0x000fe40007ffe0ff */
[C---:B------:R-:W-:Y:S02]  /*0450*/  IADD3 R65, PT, PT, R73.reuse, 0x4000, RZ ;  /* 0x0000400049417810 */ /* 0x040fe40007ffe0ff */
[----:B------:R-:W-:Y:S01]  /*0460*/  IADD3 R69, PT, PT, R73, 0x6000, RZ ;  /* 0x0000600049457810 */ /* 0x000fe20007ffe0ff */
[----:B0-----:R-:W-:-:S04]  /*0470*/  IMAD.WIDE.U32 R24, R25, 0x4, R248 ;  /* 0x0000000419187825 */ /* 0x001fc800078e00f8 */
[--C-:B------:R-:W-:Y:S02]  /*0480*/  IMAD.WIDE.U32 R28, R29, 0x4, R248.reuse ;  /* 0x000000041d1c7825 */ /* 0x100fe400078e00f8 */
[----:B------:R-:W2:Y:S02]  /*0490*/  LDG.E.128.CONSTANT R24, desc[UR8][R24.64] ;  /* 0x0000000818187981 */ /* 0x000ea4000c1e9d00 */
[--C-:B------:R-:W-:Y:S02]  /*04a0*/  IMAD.WIDE.U32 R32, R33, 0x4, R248.reuse ;  /* 0x0000000421207825 */ /* 0x100fe400078e00f8 */
[----:B------:R-:W3:Y:S02]  /*04b0*/  LDG.E.128.CONSTANT R28, desc[UR8][R28.64] ;  /* 0x000000081c1c7981 */ /* 0x000ee4000c1e9d00 */
[--C-:B------:R-:W-:Y:S02]  /*04c0*/  IMAD.WIDE.U32 R36, R37, 0x4, R248.reuse ;  /* 0x0000000425247825 */ /* 0x100fe400078e00f8 */
[----:B------:R-:W4:Y:S02]  /*04d0*/  LDG.E.128.CONSTANT R32, desc[UR8][R32.64] ;  /* 0x0000000820207981 */ /* 0x000f24000c1e9d00 */
[----:B------:R-:W-:-:S02]  /*04e0*/  IMAD.WIDE.U32 R56, R73, 0x4, R248 ;  /* 0x0000000449387825 */ /* 0x000fc400078e00f8 */
[----:B------:R-:W5:Y:S02]  /*04f0*/  LDG.E.128.CONSTANT R36, desc[UR8][R36.64] ;  /* 0x0000000824247981 */ /* 0x000f64000c1e9d00 */
[--C-:B------:R-:W-:Y:S02]  /*0500*/  IMAD.WIDE.U32 R40, R41, 0x4, R248.reuse ;  /* 0x0000000429287825 */ /* 0x100fe400078e00f8 */
[----:B------:R-:W5:Y:S02]  /*0510*/  LDG.E.128.CONSTANT R56, desc[UR8][R56.64] ;  /* 0x0000000838387981 */ /* 0x000f64000c1e9d00 */
[--C-:B------:R-:W-:Y:S02]  /*0520*/  IMAD.WIDE.U32 R44, R45, 0x4, R248.reuse ;  /* 0x000000042d2c7825 */ /* 0x100fe400078e00f8 */
[----:B------:R-:W5:Y:S02]  /*0530*/  LDG.E.128.CONSTANT R40, desc[UR8][R40.64] ;  /* 0x0000000828287981 */ /* 0x000f64000c1e9d00 */
        /* <DEDUP_REMOVED lines=8> */
[----:B------:R-:W-:Y:S02]  /*05c0*/  IMAD.WIDE.U32 R68, R69, 0x4, R248 ;  /* 0x0000000445447825 */ /* 0x000fe400078e00f8 */
[----:B------:R-:W5:Y:S04]  /*05d0*/  LDG.E.128.CONSTANT R64, desc[UR8][R64.64] ;  /* 0x0000000840407981 */ /* 0x000f68000c1e9d00 */
[----:B------:R-:W5:Y:S01]  /*05e0*/  LDG.E.128.CONSTANT R68, desc[UR8][R68.64] ;  /* 0x0000000844447981 */ /* 0x000f62000c1e9d00 */
[----:B------:R-:W-:Y:S01]  /*05f0*/  BAR.SYNC.DEFER_BLOCKING 0x0 ;  /* 0x0000000000007b1d */ /* 0x000fe20000010000 */
[----:B------:R-:W-:-:S02]  /*0600*/  LEA R247, R235, R246, 0x7 ;  /* 0x000000f6ebf77211 */ /* 0x000fc400078e38ff */
[----:B------:R-:W-:Y:S02]  /*0610*/  LEA R105, R235, R237, 0x7 ;  /* 0x000000edeb697211 */ /* 0x000fe400078e38ff */
[C---:B------:R-:W-:Y:S02]  /*0620*/  IADD3 R149, PT, PT, R247.reuse, 0x2000, RZ ;  /* 0x00002000f7957810 */ /* 0x040fe40007ffe0ff */
[----:B------:R-:W-:Y:S01]  /*0630*/  IADD3 R153, PT, PT, R247, 0x2400, RZ ;  /* 0x00002400f7997810 */ /* 0x000fe20007ffe0ff */
[C---:B------:R-:W-:Y:S01]  /*0640*/  VIADD R121, R105.reuse, 0x8000 ;  /* 0x0000800069797836 */ /* 0x040fe20000000000 */
[----:B------:R-:W-:Y:S01]  /*0650*/  IADD3 R117, PT, PT, R105, 0x6000, RZ ;  /* 0x0000600069757810 */ /* 0x000fe20007ffe0ff */
[----:B------:R-:W-:Y:S01]  /*0660*/  IMAD.WIDE.U32 R148, R149, 0x4, R248 ;  /* 0x0000000495947825 */ /* 0x000fe200078e00f8 */
[----:B------:R-:W-:-:S03]  /*0670*/  IADD3 R109, PT, PT, R105, 0x2000, RZ ;  /* 0x00002000696d7810 */ /* 0x000fc60007ffe0ff */
[----:B------:R-:W-:Y:S02]  /*0680*/  VIADD R180, R247, 0x7000 ;  /* 0x00007000f7b47836 */ /* 0x000fe40000000000 */
[--C-:B------:R-:W-:Y:S01]  /*0690*/  IMAD.WIDE.U32 R120, R121, 0x4, R248.reuse ;  /* 0x0000000479787825 */ /* 0x100fe200078e00f8 */
[----:B------:R-:W-:Y:S01]  /*06a0*/  IADD3 R113, PT, PT, R105, 0x4000, RZ ;  /* 0x0000400069717810 */ /* 0x000fe20007ffe0ff */
[----:B------:R-:W5:Y:S02]  /*06b0*/  LDG.E.128.CONSTANT R148, desc[UR8][R148.64] ;  /* 0x0000000894947981 */ /* 0x000f64000c1e9d00 */
[--C-:B------:R-:W-:Y:S01]  /*06c0*/  IMAD.WIDE.U32 R152, R153, 0x4, R248.reuse ;  /* 0x0000000499987825 */ /* 0x100fe200078e00f8 */
[----:B------:R-:W-:Y:S01]  /*06d0*/  IADD3 R125, PT, PT, R105, 0xa000, RZ ;  /* 0x0000a000697d7810 */ /* 0x000fe20007ffe0ff */
[----:B------:R-:W5:Y:S02]  /*06e0*/  LDG.E.128.CONSTANT R120, desc[UR8][R120.64] ;  /* 0x0000000878787981 */ /* 0x000f64000c1e9d00 */
[--C-:B------:R-:W-:Y:S01]  /*06f0*/  IMAD.WIDE.U32 R116, R117, 0x4, R248.reuse ;  /* 0x0000000475747825 */ /* 0x100fe200078e00f8 */
[C---:B------:R-:W-:Y:S01]  /*0700*/  IADD3 R129, PT, PT, R105.reuse, 0xc000, RZ ;  /* 0x0000c00069817810 */ /* 0x040fe20007ffe0ff */
[----:B------:R-:W5:Y:S01]  /*0710*/  LDG.E.128.CONSTANT R152, desc[UR8][R152.64] ;  /* 0x0000000898987981 */ /* 0x000f62000c1e9d00 */
[----:B------:R-:W-:Y:S01]  /*0720*/  IADD3 R133, PT, PT, R105, 0xe000, RZ ;  /* 0x0000e00069857810 */ /* 0x000fe20007ffe0ff */
[----:B------:R-:W-:Y:S01]  /*0730*/  IMAD.WIDE.U32 R180, R180, 0x4, R248 ;  /* 0x00000004b4b47825 */ /* 0x000fe200078e00f8 */
[C---:B------:R-:W-:Y:S01]  /*0740*/  IADD3 R141, PT, PT, R247.reuse, 0x400, RZ ;  /* 0x00000400f78d7810 */ /* 0x040fe20007ffe0ff */
[----:B------:R-:W5:Y:S01]  /*0750*/  LDG.E.128.CONSTANT R116, desc[UR8][R116.64] ;  /* 0x0000000874747981 */ /* 0x000f62000c1e9d00 */
[----:B------:R-:W-:-:S02]  /*0760*/  IADD3 R145, PT, PT, R247, 0x1000, RZ ;  /* 0x00001000f7917810 */ /* 0x000fc40007ffe0ff */
[C---:B------:R-:W-:Y:S02]  /*0770*/  IADD3 R157, PT, PT, R247.reuse, 0x3000, RZ ;  /* 0x00003000f79d7810 */ /* 0x040fe40007ffe0ff */
[C---:B------:R-:W-:Y:S02]  /*0780*/  IADD3 R161, PT, PT, R247.reuse, 0x4000, RZ ;  /* 0x00004000f7a17810 */ /* 0x040fe40007ffe0ff */
[C---:B------:R-:W-:Y:S02]  /*0790*/  IADD3 R165, PT, PT, R247.reuse, 0x4400, RZ ;  /* 0x00004400f7a57810 */ /* 0x040fe40007ffe0ff */
[C---:B------:R-:W-:Y:S02]  /*07a0*/  IADD3 R169, PT, PT, R247.reuse, 0x5000, RZ ;  /* 0x00005000f7a97810 */ /* 0x040fe40007ffe0ff */
[C---:B------:R-:W-:Y:S02]  /*07b0*/  IADD3 R173, PT, PT, R247.reuse, 0x6000, RZ ;  /* 0x00006000f7ad7810 */ /* 0x040fe40007ffe0ff */
[----:B------:R-:W-:-:S02]  /*07c0*/  IADD3 R176, PT, PT, R247, 0x6400, RZ ;  /* 0x00006400f7b07810 */ /* 0x000fc40007ffe0ff */
[C---:B------:R-:W-:Y:S02]  /*07d0*/  IADD3 R184, PT, PT, R247.reuse, 0x8000, RZ ;  /* 0x00008000f7b87810 */ /* 0x040fe40007ffe0ff */
[----:B------:R-:W-:Y:S01]  /*07e0*/  IADD3 R188, PT, PT, R247, 0x8400, RZ ;  /* 0x00008400f7bc7810 */ /* 0x000fe20007ffe0ff */
[--C-:B------:R-:W-:Y:S01]  /*07f0*/  IMAD.WIDE.U32 R104, R105, 0x4, R248.reuse ;  /* 0x0000000469687825 */ /* 0x100fe200078e00f8 */
[----:B------:R-:W5:Y:S03]  /*0800*/  LDG.E.128.CONSTANT R180, desc[UR8][R180.64] ;  /* 0x00000008b4b47981 */ /* 0x000f66000c1e9d00 */
        /* <DEDUP_REMOVED lines=30> */
[----:B------:R-:W-:Y:S02]  /*09f0*/  IMAD.WIDE.U32 R188, R188, 0x4, R248 ;  /* 0x00000004bcbc7825 */ /* 0x000fe400078e00f8 */
[----:B------:R-:W5:Y:S04]  /*0a00*/  LDG.E.128.CONSTANT R184, desc[UR8][R184.64] ;  /* 0x00000008b8b87981 */ /* 0x000f68000c1e9d00 */
[----:B------:R-:W5:Y:S04]  /*0a10*/  LDG.E.128.CONSTANT R188, desc[UR8][R188.64] ;  /* 0x00000008bcbc7981 */ /* 0x000f68000c1e9d00 */
[----:B--2---:R0:W-:Y:S04]  /*0a20*/  STS.128 [R236+0x400], R24 ;  /* 0x00040018ec007388 */ /* 0x0041e80000000c00 */
[----:B---3--:R1:W-:Y:S04]  /*0a30*/  STS.128 [R236+0x1400], R28 ;  /* 0x0014001cec007388 */ /* 0x0083e80000000c00 */
[----:B----4-:R2:W-:Y:S04]  /*0a40*/  STS.128 [R236+0x2400], R32 ;  /* 0x00240020ec007388 */ /* 0x0105e80000000c00 */
[----:B-----5:R3:W-:Y:S01]  /*0a50*/  STS.128 [R236+0x3400], R36 ;  /* 0x00340024ec007388 */ /* 0x0207e20000000c00 */
[----:B0-----:R-:W-:-:S03]  /*0a60*/  LEA R25, R235, R239, 0x7 ;  /* 0x000000efeb197211 */ /* 0x001fc600078e38ff */
[----:B------:R0:W-:Y:S01]  /*0a70*/  STS.128 [R236+0x600], R56 ;  /* 0x00060038ec007388 */ /* 0x0001e20000000c00 */
[C---:B-1----:R-:W-:Y:S02]  /*0a80*/  IADD3 R29, PT, PT, R73.reuse, 0x8000, RZ ;  /* 0x00008000491d7810 */ /* 0x042fe40007ffe0ff */
[C---:B------:R-:W-:Y:S02]  /*0a90*/  IADD3 R31, PT, PT, R73.reuse, 0xa000, RZ ;  /* 0x0000a000491f7810 */ /* 0x040fe40007ffe0ff */
[C---:B--2---:R-:W-:Y:S01]  /*0aa0*/  IADD3 R33, PT, PT, R73.reuse, 0xc000, RZ ;  /* 0x0000c00049217810 */ /* 0x044fe20007ffe0ff */
[----:B------:R1:W-:Y:S01]  /*0ab0*/  STS.128 [R236+0x4400], R40 ;  /* 0x00440028ec007388 */ /* 0x0003e20000000c00 */
[----:B---3--:R-:W-:-:S03]  /*0ac0*/  IADD3 R37, PT, PT, R73, 0xe000, RZ ;  /* 0x0000e00049257810 */ /* 0x008fc60007ffe0ff */
[----:B------:R2:W-:Y:S01]  /*0ad0*/  STS.128 [R236+0x5400], R44 ;  /* 0x0054002cec007388 */ /* 0x0005e20000000c00 */
[----:B------:R-:W-:-:S03]  /*0ae0*/  LEA R27, R235, R238, 0x7 ;  /* 0x000000eeeb1b7211 */ /* 0x000fc600078e38ff */
[----:B------:R3:W-:Y:S01]  /*0af0*/  STS.128 [R236+0x6400], R48 ;  /* 0x00640030ec007388 */ /* 0x0007e20000000c00 */
[----:B0-----:R-:W-:-:S03]  /*0b00*/  VIADD R57, R25, 0x8000 ;  /* 0x0000800019397836 */ /* 0x001fc60000000000 */
[----:B------:R0:W-:Y:S01]  /*0b10*/  STS.128 [R236+0x7400], R52 ;  /* 0x00740034ec007388 */ /* 0x0001e20000000c00 */
[----:B------:R-:W-:-:S03]  /*0b20*/  IMAD.WIDE.U32 R32, R33, 0x4, R248 ;  /* 0x0000000421207825 */ /* 0x000fc600078e00f8 */
[----:B------:R4:W-:Y:S01]  /*0b30*/  STS.128 [R236+0x1600], R60 ;  /* 0x0016003cec007388 */ /* 0x0009e20000000c00 */
[----:B-1----:R-:W-:-:S03]  /*0b40*/  IMAD.WIDE.U32 R40, R25, 0x4, R248 ;  /* 0x0000000419287825 */ /* 0x002fc600078e00f8 */
[----:B------:R1:W-:Y:S01]  /*0b50*/  STS.128 [R236+0x2600], R64 ;  /* 0x00260040ec007388 */ /* 0x0003e20000000c00 */
[----:B--2---:R-:W-:-:S03]  /*0b60*/  IADD3 R45, PT, PT, R25, 0x2000, RZ ;  /* 0x00002000192d7810 */ /* 0x004fc60007ffe0ff */
[----:B------:R2:W-:Y:S01]  /*0b70*/  STS.128 [R236+0x3600], R68 ;  /* 0x00360044ec007388 */ /* 0x0005e20000000c00 */
[----:B---3--:R-:W-:Y:S01]  /*0b80*/  IADD3 R49, PT, PT, R25, 0x4000, RZ ;  /* 0x0000400019317810 */ /* 0x008fe20007ffe0ff */
[--C-:B------:R-:W-:Y:S01]  /*0b90*/  IMAD.WIDE.U32 R36, R37, 0x4, R248.reuse ;  /* 0x0000000425247825 */ /* 0x100fe200078e00f8 */
[C---:B0-----:R-:W-:Y:S01]  /*0ba0*/  IADD3 R53, PT, PT, R25.reuse, 0x6000, RZ ;  /* 0x0000600019357810 */ /* 0x041fe20007ffe0ff */
[----:B------:R-:W3:Y:S01]  /*0bb0*/  LDG.E.128.CONSTANT R32, desc[UR8][R32.64] ;  /* 0x0000000820207981 */ /* 0x000ee2000c1e9d00 */
[----:B----4-:R-:W-:Y:S01]  /*0bc0*/  IADD3 R61, PT, PT, R25, 0xa000, RZ ;  /* 0x0000a000193d7810 */ /* 0x010fe20007ffe0ff */
[C-C-:B------:R-:W-:Y:S01]  /*0bd0*/  IMAD.WIDE.U32 R72, R27.reuse, 0x4, R248.reuse ;  /* 0x000000041b487825 */ /* 0x140fe200078e00f8 */
[----:B------:R-:W-:Y:S01]  /*0be0*/  IADD3 R77, PT, PT, R27, 0x2000, RZ ;  /* 0x000020001b4d7810 */ /* 0x000fe20007ffe0ff */
[----:B------:R-:W4:Y:S01]  /*0bf0*/  LDG.E.128.CONSTANT R36, desc[UR8][R36.64] ;  /* 0x0000000824247981 */ /* 0x000f22000c1e9d00 */
[----:B-1----:R-:W-:Y:S02]  /*0c00*/  IADD3 R65, PT, PT, R25, 0xc000, RZ ;  /* 0x0000c00019417810 */ /* 0x002fe40007ffe0ff */
[----:B------:R-:W-:Y:S01]  /*0c10*/  IADD3 R81, PT, PT, R27, 0x4000, RZ ;  /* 0x000040001b517810 */ /* 0x000fe20007ffe0ff */
[----:B------:R-:W5:Y:S01]  /*0c20*/  LDG.E.128.CONSTANT R40, desc[UR8][R40.64] ;  /* 0x0000000828287981 */ /* 0x000f62000c1e9d00 */
[----:B--2---:R-:W-:Y:S01]  /*0c30*/  IADD3 R69, PT, PT, R25, 0xe000, RZ ;  /* 0x0000e00019457810 */ /* 0x004fe20007ffe0ff */
[--C-:B------:R-:W-:Y:S01]  /*0c40*/  IMAD.WIDE.U32 R24, R29, 0x4, R248.reuse ;  /* 0x000000041d187825 */ /* 0x100fe200078e00f8 */
[----:B------:R-:W-:Y:S01]  /*0c50*/  IADD3 R85, PT, PT, R27, 0x6000, RZ ;  /* 0x000060001b557810 */ /* 0x000fe20007ffe0ff */
[----:B------:R-:W2:Y:S02]  /*0c60*/  LDG.E.128.CONSTANT R72, desc[UR8][R72.64] ;  /* 0x0000000848487981 */ /* 0x000ea4000c1e9d00 */
[----:B------:R-:W-:Y:S01]  /*0c70*/  IMAD.WIDE.U32 R28, R31, 0x4, R248 ;  /* 0x000000041f1c7825 */ /* 0x000fe200078e00f8 */
[----:B------:R-:W-:-:S02]  /*0c80*/  IADD3 R89, PT, PT, R27, 0x8000, RZ ;  /* 0x000080001b597810 */ /* 0x000fc40007ffe0ff */
[----:B------:R-:W-:Y:S01]  /*0c90*/  IADD3 R93, PT, PT, R27, 0xa000, RZ ;  /* 0x0000a0001b5d7810 */ /* 0x000fe20007ffe0ff */
[--C-:B------:R-:W-:Y:S01]  /*0ca0*/  IMAD.WIDE.U32 R44, R45, 0x4, R248.reuse ;  /* 0x000000042d2c7825 */ /* 0x100fe200078e00f8 */
[C---:B------:R-:W-:Y:S01]  /*0cb0*/  IADD3 R97, PT, PT, R27.reuse, 0xc000, RZ ;  /* 0x0000c0001b617810 */ /* 0x040fe20007ffe0ff */
[----:B------:R-:W2:Y:S01]  /*0cc0*/  LDG.E.128.CONSTANT R28, desc[UR8][R28.64] ;  /* 0x000000081c1c7981 */ /* 0x000ea2000c1e9d00 */
[----:B------:R-:W-:Y:S01]  /*0cd0*/  IADD3 R101, PT, PT, R27, 0xe000, RZ ;  /* 0x0000e0001b657810 */ /* 0x000fe20007ffe0ff */
[--C-:B------:R-:W-:Y:S02]  /*0ce0*/  IMAD.WIDE.U32 R48, R49, 0x4, R248.reuse ;  /* 0x0000000431307825 */ /* 0x100fe400078e00f8 */
[----:B------:R-:W2:Y:S04]  /*0cf0*/  LDG.E.128.CONSTANT R24, desc[UR8][R24.64] ;  /* 0x0000000818187981 */ /* 0x000ea8000c1e9d00 */
[----:B------:R-:W2:Y:S04]  /*0d00*/  LDG.E.128.CONSTANT R44, desc[UR8][R44.64] ;  /* 0x000000082c2c7981 */ /* 0x000ea8000c1e9d00 */
[----:B------:R-:W2:Y:S01]  /*0d10*/  LDG.E.128.CONSTANT R48, desc[UR8][R48.64] ;  /* 0x0000000830307981 */ /* 0x000ea2000c1e9d00 */
[----:B------:R-:W-:-:S06]  /*0d20*/  IMAD.WIDE.U32 R52, R53, 0x4, R248 ;  /* 0x0000000435347825 */ /* 0x000fcc00078e00f8 */
[----:B------:R-:W2:Y:S01]  /*0d30*/  LDG.E.128.CONSTANT R52, desc[UR8][R52.64] ;  /* 0x0000000834347981 */ /* 0x000ea2000c1e9d00 */
[----:B------:R-:W-:-:S04]  /*0d40*/  IMAD.WIDE.U32 R60, R61, 0x4, R248 ;  /* 0x000000043d3c7825 */ /* 0x000fc800078e00f8 */
[--C-:B------:R-:W-:Y:S02]  /*0d50*/  IMAD.WIDE.U32 R64, R65, 0x4, R248.reuse ;  /* 0x0000000441407825 */ /* 0x100fe400078e00f8 */
[----:B------:R-:W2:Y:S02]  /*0d60*/  LDG.E.128.CONSTANT R60, desc[UR8][R60.64] ;  /* 0x000000083c3c7981 */ /* 0x000ea4000c1e9d00 */
[--C-:B------:R-:W-:Y:S02]  /*0d70*/  IMAD.WIDE.U32 R68, R69, 0x4, R248.reuse ;  /* 0x0000000445447825 */ /* 0x100fe400078e00f8 */
[----:B------:R-:W2:Y:S02]  /*0d80*/  LDG.E.128.CONSTANT R64, desc[UR8][R64.64] ;  /* 0x0000000840407981 */ /* 0x000ea4000c1e9d00 */
[--C-:B------:R-:W-:Y:S02]  /*0d90*/  IMAD.WIDE.U32 R76, R77, 0x4, R248.reuse ;  /* 0x000000044d4c7825 */ /* 0x100fe400078e00f8 */
[----:B------:R-:W2:Y:S02]  /*0da0*/  LDG.E.128.CONSTANT R68, desc[UR8][R68.64] ;  /* 0x0000000844447981 */ /* 0x000ea4000c1e9d00 */
[----:B------:R-:W-:-:S02]  /*0db0*/  IMAD.WIDE.U32 R80, R81, 0x4, R248 ;  /* 0x0000000451507825 */ /* 0x000fc400078e00f8 */
        /* <DEDUP_REMOVED lines=12> */
[----:B------:R-:W2:Y:S04]  /*0e80*/  LDG.E.128.CONSTANT R96, desc[UR8][R96.64] ;  /* 0x0000000860607981 */ /* 0x000ea8000c1e9d00 */
[----:B------:R-:W2:Y:S01]  /*0e90*/  LDG.E.128.CONSTANT R100, desc[UR8][R100.64] ;  /* 0x0000000864647981 */ /* 0x000ea2000c1e9d00 */
[C---:B------:R-:W-:Y:S02]  /*0ea0*/  IADD3 R251, PT, PT, R247.reuse, 0x9000, RZ ;  /* 0x00009000f7fb7810 */ /* 0x040fe40007ffe0ff */
[C---:B------:R-:W-:Y:S01]  /*0eb0*/  IADD3 R250, PT, PT, R247.reuse, 0xa000, RZ ;  /* 0x0000a000f7fa7810 */ /* 0x040fe20007ffe0ff */
[----:B------:R-:W-:Y:S04]  /*0ec0*/  STS.128 [R236+0x1000], R148 ;  /* 0x00100094ec007388 */ /* 0x000fe80000000c00 */
        /* <DEDUP_REMOVED lines=10> */
[----:B------:R-:W-:Y:S04]  /*0f70*/  STS.128 [R236], R136 ;  /* 0x00000088ec007388 */ /* 0x000fe80000000c00 */
        /* <DEDUP_REMOVED lines=10> */
[----:B---3--:R0:W-:Y:S04]  /*1020*/  STS.128 [R236+0x6600], R32 ;  /* 0x00660020ec007388 */ /* 0x0081e80000000c00 */
[----:B----4-:R1:W-:Y:S04]  /*1030*/  STS.128 [R236+0x7600], R36 ;  /* 0x00760024ec007388 */ /* 0x0103e80000000c00 */
[----:B-----5:R3:W-:Y:S01]  /*1040*/  STS.128 [R236+0xa00], R40 ;  /* 0x000a0028ec007388 */ /* 0x0207e20000000c00 */
[----:B0-----:R-:W-:-:S03]  /*1050*/  IADD3 R35, PT, PT, R247, 0xc400, RZ ;  /* 0x0000c400f7237810 */ /* 0x001fc60007ffe0ff */
[----:B--2---:R0:W-:Y:S01]  /*1060*/  STS.128 [R236+0x5600], R28 ;  /* 0x0056001cec007388 */ /* 0x0041e20000000c00 */
[C---:B-1----:R-:W-:Y:S02]  /*1070*/  IADD3 R39, PT, PT, R247.reuse, 0xf000, RZ ;  /* 0x0000f000f7277810 */ /* 0x042fe40007ffe0ff */
[C---:B------:R-:W-:Y:S01]  /*1080*/  IADD3 R37, PT, PT, R247.reuse, 0xe000, RZ ;  /* 0x0000e000f7257810 */ /* 0x040fe20007ffe0ff */
[----:B------:R1:W-:Y:S01]  /*1090*/  STS.128 [R236+0x4600], R24 ;  /* 0x00460018ec007388 */ /* 0x0003e20000000c00 */
[C---:B---3--:R-:W-:Y:S02]  /*10a0*/  IADD3 R43, PT, PT, R247.reuse, 0xd000, RZ ;  /* 0x0000d000f72b7810 */ /* 0x048fe40007ffe0ff */
[----:B------:R-:W-:Y:S01]  /*10b0*/  IADD3 R41, PT, PT, R247, 0xe400, RZ ;  /* 0x0000e400f7297810 */ /* 0x000fe20007ffe0ff */
[----:B------:R-:W-:Y:S01]  /*10c0*/  STS.128 [R236+0x1a00], R44 ;  /* 0x001a002cec007388 */ /* 0x000fe20000000c00 */
[----:B------:R-:W-:-:S03]  /*10d0*/  IMAD.WIDE.U32 R38, R39, 0x4, R248 ;  /* 0x0000000427267825 */ /* 0x000fc600078e00f8 */
[----:B------:R2:W-:Y:S01]  /*10e0*/  STS.128 [R236+0x2a00], R48 ;  /* 0x002a0030ec007388 */ /* 0x0005e20000000c00 */
[C---:B0-----:R-:W-:Y:S02]  /*10f0*/  IADD3 R31, PT, PT, R247.reuse, 0xb000, RZ ;  /* 0x0000b000f71f7810 */ /* 0x041fe40007ffe0ff */
[C---:B-1----:R-:W-:Y:S02]  /*1100*/  IADD3 R27, PT, PT, R247.reuse, 0xa400, RZ ;  /* 0x0000a400f71b7810 */ /* 0x042fe40007ffe0ff */
[----:B------:R-:W-:Y:S01]  /*1110*/  IADD3 R26, PT, PT, R247, 0xc000, RZ ;  /* 0x0000c000f71a7810 */ /* 0x000fe20007ffe0ff */
[----:B------:R-:W-:-:S04]  /*1120*/  IMAD.WIDE.U32 R24, R251, 0x4, R248 ;  /* 0x00000004fb187825 */ /* 0x000fc800078e00f8 */
[----:B------:R-:W-:-:S04]  /*1130*/  IMAD.WIDE.U32 R28, R250, 0x4, R248 ;  /* 0x00000004fa1c7825 */ /* 0x000fc800078e00f8 */
[----:B------:R-:W-:-:S04]  /*1140*/  IMAD.WIDE.U32 R32, R27, 0x4, R248 ;  /* 0x000000041b207825 */ /* 0x000fc800078e00f8 */
[--C-:B--2---:R-:W-:Y:S01]  /*1150*/  IMAD.WIDE.U32 R48, R31, 0x4, R248.reuse ;  /* 0x000000041f307825 */ /* 0x104fe200078e00f8 */
[----:B------:R0:W-:Y:S03]  /*1160*/  STS.128 [R236+0x3a00], R52 ;  /* 0x003a0034ec007388 */ /* 0x0001e60000000c00 */
[--C-:B------:R-:W-:Y:S01]  /*1170*/  IMAD.WIDE.U32 R46, R26, 0x4, R248.reuse ;  /* 0x000000041a2e7825 */ /* 0x100fe200078e00f8 */
[----:B------:R1:W-:Y:S03]  /*1180*/  STS.128 [R236+0x5a00], R60 ;  /* 0x005a003cec007388 */ /* 0x0003e60000000c00 */
[--C-:B------:R-:W-:Y:S01]  /*1190*/  IMAD.WIDE.U32 R44, R35, 0x4, R248.reuse ;  /* 0x00000004232c7825 */ /* 0x100fe200078e00f8 */
[----:B------:R-:W2:Y:S03]  /*11a0*/  LDG.E.128.CONSTANT R24, desc[UR8][R24.64] ;  /* 0x0000000818187981 */ /* 0x000ea6000c1e9d00 */
[--C-:B------:R-:W-:Y:S01]  /*11b0*/  IMAD.WIDE.U32 R42, R43, 0x4, R248.reuse ;  /* 0x000000042b2a7825 */ /* 0x100fe200078e00f8 */
[----:B------:R3:W-:Y:S03]  /*11c0*/  STS.128 [R236+0x6a00], R64 ;  /* 0x006a0040ec007388 */ /* 0x0007e60000000c00 */
[----:B------:R-:W-:-:S04]  /*11d0*/  IMAD.WIDE.U32 R40, R41, 0x4, R248 ;  /* 0x0000000429287825 */ /* 0x000fc800078e00f8 */
[----:B------:R-:W-:Y:S01]  /*11e0*/  IMAD.WIDE.U32 R36, R37, 0x4, R248 ;  /* 0x0000000425247825 */ /* 0x000fe200078e00f8 */
[----:B0-----:R-:W-:Y:S01]  /*11f0*/  LEA R55, R235, R244, 0x13 ;  /* 0x000000f4eb377211 */ /* 0x001fe200078e98ff */
[----:B------:R-:W0:Y:S01]  /*1200*/  LDC.64 R248, c[0x0][0x388] ;  /* 0x0000e200fff87b82 */ /* 0x000e220000000a00 */
[----:B------:R4:W-:Y:S02]  /*1210*/  STS.128 [R236+0x7a00], R68 ;  /* 0x007a0044ec007388 */ /* 0x0009e40000000c00 */
[C---:B------:R-:W-:Y:S01]  /*1220*/  IADD3 R149, PT, PT, R55.reuse, 0x20000, RZ ;  /* 0x0002000037957810 */ /* 0x040fe20007ffe0ff */
[C---:B------:R-:W-:Y:S01]  /*1230*/  VIADD R121, R55.reuse, 0x40000 ;  /* 0x0004000037797836 */ /* 0x040fe20000000000 */
[C---:B------:R-:W-:Y:S01]  /*1240*/  IADD3 R153, PT, PT, R55.reuse, 0x60000, RZ ;  /* 0x0006000037997810 */ /* 0x040fe20007ffe0ff */
[----:B------:R5:W-:Y:S04]  /*1250*/  STS.128 [R236+0xc00], R72 ;  /* 0x000c0048ec007388 */ /* 0x000be80000000c00 */
[----:B------:R5:W-:Y:S04]  /*1260*/  STS.128 [R236+0x1c00], R76 ;  /* 0x001c004cec007388 */ /* 0x000be80000000c00 */
[----:B------:R5:W-:Y:S04]  /*1270*/  STS.128 [R236+0x2c00], R80 ;  /* 0x002c0050ec007388 */ /* 0x000be80000000c00 */
[----:B------:R5:W-:Y:S04]  /*1280*/  STS.128 [R236+0x3c00], R84 ;  /* 0x003c0054ec007388 */ /* 0x000be80000000c00 */
[----:B------:R5:W-:Y:S01]  /*1290*/  STS.128 [R236+0x4a00], R56 ;  /* 0x004a0038ec007388 */ /* 0x000be20000000c00 */
[----:B0-----:R-:W-:-:S03]  /*12a0*/  IMAD.WIDE.U32 R116, R55, 0x4, R248 ;  /* 0x0000000437747825 */ /* 0x001fc600078e00f8 */
[----:B------:R0:W-:Y:S01]  /*12b0*/  STS.128 [R236+0x4c00], R88 ;  /* 0x004c0058ec007388 */ /* 0x0001e20000000c00 */
[----:B------:R-:W-:-:S03]  /*12c0*/  IMAD.WIDE.U32 R148, R149, 0x4, R248 ;  /* 0x0000000495947825 */ /* 0x000fc600078e00f8 */
[----:B------:R0:W-:Y:S01]  /*12d0*/  STS.128 [R236+0x5c00], R92 ;  /* 0x005c005cec007388 */ /* 0x0001e20000000c00 */
[----:B------:R-:W-:-:S03]  /*12e0*/  IMAD.WIDE.U32 R180, R121, 0x4, R248 ;  /* 0x0000000479b47825 */ /* 0x000fc600078e00f8 */
[----:B------:R-:W2:Y:S01]  /*12f0*/  LDG.E.128.CONSTANT R28, desc[UR8][R28.64] ;  /* 0x000000081c1c7981 */ /* 0x000ea2000c1e9d00 */
[----:B------:R-:W-:-:S03]  /*1300*/  IMAD.WIDE.U32 R248, R153, 0x4, R248 ;  /* 0x0000000499f87825 */ /* 0x000fc600078e00f8 */
[----:B------:R-:W2:Y:S04]  /*1310*/  LDG.E.128.CONSTANT R32, desc[UR8][R32.64] ;  /* 0x0000000820207981 */ /* 0x000ea8000c1e9d00 */
[----:B-1----:R-:W2:Y:S04]  /*1320*/  LDG.E.128.CONSTANT R60, desc[UR8][R48.64] ;  /* 0x00000008303c7981 */ /* 0x002ea8000c1e9d00 */
[----:B---3--:R-:W3:Y:S04]  /*1330*/  LDG.E.128.CONSTANT R64, desc[UR8][R46.64] ;  /* 0x000000082e407981 */ /* 0x008ee8000c1e9d00 */
[----:B----4-:R-:W4:Y:S04]  /*1340*/  LDG.E.128.CONSTANT R68, desc[UR8][R44.64] ;  /* 0x000000082c447981 */ /* 0x010f28000c1e9d00 */
[----:B-----5:R-:W5:Y:S04]  /*1350*/  LDG.E.128.CONSTANT R72, desc[UR8][R42.64] ;  /* 0x000000082a487981 */ /* 0x020f68000c1e9d00 */
[----:B------:R-:W5:Y:S04]  /*1360*/  LDG.E.128.CONSTANT R76, desc[UR8][R40.64] ;  /* 0x00000008284c7981 */ /* 0x000f68000c1e9d00 */
[----:B------:R-:W5:Y:S04]  /*1370*/  LDG.E.128.CONSTANT R80, desc[UR8][R38.64] ;  /* 0x0000000826507981 */ /* 0x000f68000c1e9d00 */
[----:B------:R-:W5:Y:S04]  /*1380*/  LDG.E.128.CONSTANT R84, desc[UR8][R36.64] ;  /* 0x0000000824547981 */ /* 0x000f68000c1e9d00 */
[----:B------:R1:W-:Y:S04]  /*1390*/  STS.128 [R236+0x6c00], R96 ;  /* 0x006c0060ec007388 */ /* 0x0003e80000000c00 */
[----:B------:R1:W-:Y:S04]  /*13a0*/  STS.128 [R236+0x7c00], R100 ;  /* 0x007c0064ec007388 */ /* 0x0003e80000000c00 */
[----:B------:R-:W5:Y:S04]  /*13b0*/  LDG.E.64.CONSTANT R36, desc[UR8][R116.64] ;  /* 0x0000000874247981 */ /* 0x000f68000c1e9b00 */
        /* <DEDUP_REMOVED lines=11> */
[----:B0-----:R-:W5:Y:S04]  /*1470*/  LDG.E.64.CONSTANT R88, desc[UR8][R116.64+0x60000] ;  /* 0x0600000874587981 */ /* 0x001f68000c1e9b00 */
[----:B------:R-:W5:Y:S04]  /*1480*/  LDG.E.64.CONSTANT R90, desc[UR8][R116.64+0x68000] ;  /* 0x06800008745a7981 */ /* 0x000f68000c1e9b00 */
[----:B------:R-:W5:Y:S04]  /*1490*/  LDG.E.64.CONSTANT R92, desc[UR8][R116.64+0x70000] ;  /* 0x07000008745c7981 */ /* 0x000f68000c1e9b00 */
[----:B------:R-:W5:Y:S04]  /*14a0*/  LDG.E.64.CONSTANT R94, desc[UR8][R116.64+0x78000] ;  /* 0x07800008745e7981 */ /* 0x000f68000c1e9b00 */
[----:B-1----:R-:W5:Y:S04]  /*14b0*/  LDG.E.64.CONSTANT R96, desc[UR8][R148.64] ;  /* 0x0000000894607981 */ /* 0x002f68000c1e9b00 */
        /* <DEDUP_REMOVED lines=46> */
[----:B------:R-:W5:Y:S01]  /*17a0*/  LDG.E.64.CONSTANT R190, desc[UR8][R248.64+0x78000] ;  /* 0x07800008f8be7981 */ /* 0x000f62000c1e9b00 */
[----:B------:R-:W0:Y:S01]  /*17b0*/  S2UR UR5, SR_CgaCtaId ;  /* 0x00000000000579c3 */ /* 0x000e220000008800 */
[----:B------:R-:W-:-:S02]  /*17c0*/  UMOV UR4, 0x400 ;  /* 0x0000040000047882 */ /* 0x000fc40000000000 */
[----:B------:R-:W-:Y:S01]  /*17d0*/  UIADD3 UR4, UPT, UPT, UR4, 0x8000, URZ ;  /* 0x0000800004047890 */ /* 0x000fe2000fffe0ff */
[----:B--2---:R1:W-:Y:S04]  /*17e0*/  STS.128 [R236+0x4800], R24 ;  /* 0x00480018ec007388 */ /* 0x0043e80000000c00 */
[----:B------:R-:W-:Y:S04]  /*17f0*/  STS.128 [R236+0x5000], R28 ;  /* 0x0050001cec007388 */ /* 0x000fe80000000c00 */
[----:B------:R-:W-:Y:S01]  /*1800*/  STS.128 [R236+0x5200], R32 ;  /* 0x00520020ec007388 */ /* 0x000fe20000000c00 */
[----:B-1----:R-:W-:Y:S01]  /*1810*/  SHF.L.U32 R24, R0, 0x3, RZ ;  /* 0x0000000300187819 */ /* 0x002fe200000006ff */
[----:B0-----:R-:W-:-:S03]  /*1820*/  ULEA UR4, UR5, UR4, 0x18 ;  /* 0x0000000405047291 */ /* 0x001fc6000f8ec0ff */
[C---:B------:R-:W-:Y:S02]  /*1830*/  LOP3.LUT R25, R24.reuse, 0x1000, RZ, 0xfc, !PT ;  /* 0x0000100018197812 */ /* 0x040fe400078efcff */
[----:B------:R-:W-:Y:S02]  /*1840*/  LOP3.LUT R26, R24, 0x2000, RZ, 0xfc, !PT ;  /* 0x00002000181a7812 */ /* 0x000fe400078efcff */
[----:B------:R-:W-:Y:S01]  /*1850*/  LEA R247, R0, UR4, 0x3 ;  /* 0x0000000400f77c11 */ /* 0x000fe2000f8e18ff */
[----:B------:R-:W-:Y:S01]  /*1860*/  STS.128 [R236+0x5800], R60 ;  /* 0x0058003cec007388 */ /* 0x000fe20000000c00 */
[----:B------:R-:W-:-:S03]  /*1870*/  LOP3.LUT R24, R24, 0x3000, RZ, 0xfc, !PT ;  /* 0x0000300018187812 */ /* 0x000fc600078efcff */
[----:B---3--:R-:W-:Y:S04]  /*1880*/  STS.128 [R236+0x6000], R64 ;  /* 0x00600040ec007388 */ /* 0x008fe80000000c00 */
[----:B----4-:R-:W-:Y:S04]  /*1890*/  STS.128 [R236+0x6200], R68 ;  /* 0x00620044ec007388 */ /* 0x010fe80000000c00 */
[----:B-----5:R-:W-:Y:S04]  /*18a0*/  STS.128 [R236+0x6800], R72 ;  /* 0x00680048ec007388 */ /* 0x020fe80000000c00 */
[----:B------:R-:W-:Y:S04]  /*18b0*/  STS.128 [R236+0x7200], R76 ;  /* 0x0072004cec007388 */ /* 0x000fe80000000c00 */
[----:B------:R-:W-:Y:S04]  /*18c0*/  STS.128 [R236+0x7800], R80 ;  /* 0x00780050ec007388 */ /* 0x000fe80000000c00 */
[----:B------:R-:W-:Y:S04]  /*18d0*/  STS.128 [R236+0x7000], R84 ;  /* 0x00700054ec007388 */ /* 0x000fe80000000c00 */
[----:B------:R-:W-:Y:S04]  /*18e0*/  STS.64 [R247], R36 ;  /* 0x00000024f7007388 */ /* 0x000fe80000000a00 */
[----:B------:R-:W-:Y:S04]  /*18f0*/  STS.64 [R247+0x100], R38 ;  /* 0x00010026f7007388 */ /* 0x000fe80000000a00 */
        /* <DEDUP_REMOVED lines=14> */
[----:B------:R-:W-:Y:S04]  /*19e0*/  STS.64 [R25+UR4], R96 ;  /* 0x0000006019007988 */ /* 0x000fe80008000a04 */
[----:B------:R-:W-:Y:S04]  /*19f0*/  STS.64 [R25+UR4+0x100], R98 ;  /* 0x0001006219007988 */ /* 0x000fe80008000a04 */
        /* <DEDUP_REMOVED lines=13> */
[----:B------:R0:W-:Y:S04]  /*1ad0*/  STS.64 [R25+UR4+0xf00], R126 ;  /* 0x000f007e19007988 */ /* 0x0001e80008000a04 */
[----:B------:R1:W-:Y:S04]  /*1ae0*/  STS.64 [R26+UR4], R128 ;  /* 0x000000801a007988 */ /* 0x0003e80008000a04 */
[----:B------:R1:W-:Y:S04]  /*1af0*/  STS.64 [R26+UR4+0x100], R130 ;  /* 0x000100821a007988 */ /* 0x0003e80008000a04 */
        /* <DEDUP_REMOVED lines=29> */
[----:B------:R1:W-:Y:S01]  /*1cd0*/  STS.64 [R24+UR4+0xf00], R190 ;  /* 0x000f00be18007988 */ /* 0x0003e20008000a04 */
[----:B------:R-:W-:-:S02]  /*1ce0*/  IADD3 R235, PT, PT, R235, 0x1, RZ ;  /* 0x00000001ebeb7810 */ /* 0x000fc40007ffe0ff */
[----:B0-----:R-:W-:Y:S01]  /*1cf0*/  MOV R25, RZ ;  /* 0x000000ff00197202 */ /* 0x001fe20000000f00 */
[----:B------:R-:W-:Y:S01]  /*1d00*/  BAR.SYNC.DEFER_BLOCKING 0x0 ;  /* 0x0000000000007b1d */ /* 0x000fe20000010000 */
[----:B------:R-:W-:-:S13]  /*1d10*/  ISETP.NE.AND P1, PT, R235, 0x8, PT ;  /* 0x00000008eb00780c */ /* 0x000fda0003f25270 */
.L_x_1:
[----:B------:R-:W0:Y:S01]  /*1d20*/  S2UR UR6, SR_CgaCtaId ;  /* 0x00000000000679c3 */ /* 0x000e220000008800 */
[C---:B------:R-:W-:Y:S01]  /*1d30*/  LEA R53, R25.reuse, R243, 0x3 ;  /* 0x000000f319357211 */ /* 0x040fe200078e18ff */
[----:B------:R-:W-:Y:S01]  /*1d40*/  UMOV UR5, 0x400 ;  /* 0x0000040000057882 */ /* 0x000fe20000000000 */
[C---:B------:R-:W-:Y:S02]  /*1d50*/  LEA R55, R25.reuse, R242, 0x8 ;  /* 0x000000f219377211 */ /* 0x040fe400078e40ff */
[----:B------:R-:W-:Y:S02]  /*1d60*/  IADD3 R25, PT, PT, R25, 0x1, RZ ;  /* 0x0000000119197810 */ /* 0x000fe40007ffe0ff */
[----:B-1----:R-:W-:Y:S02]  /*1d70*/  MOV R24, RZ ;  /* 0x000000ff00187202 */ /* 0x002fe40000000f00 */
[----:B------:R-:W-:Y:S01]  /*1d80*/  ISETP.NE.AND P2, PT, R25, 0x10, PT ;  /* 0x000000101900780c */ /* 0x000fe20003f45270 */
[----:B0-----:R-:W-:-:S12]  /*1d90*/  ULEA UR5, UR6, UR5, 0x18 ;  /* 0x0000000506057291 */ /* 0x001fd8000f8ec0ff */
.L_x_0:
[----:B------:R-:W-:Y:S02]  /*1da0*/  IADD3 R26, PT, PT, R53, R24, RZ ;  /* 0x00000018351a7210 */ /* 0x000fe40007ffe0ff */
[----:B------:R-:W-:Y:S02]  /*1db0*/  LEA R27, R24, R55, 0x5 ;  /* 0x00000037181b7211 */ /* 0x000fe400078e28ff */
[----:B------:R-:W-:Y:S02]  /*1dc0*/  LEA R26, R26, UR5, 0x2 ;  /* 0x000000051a1a7c11 */ /* 0x000fe4000f8e10ff */
[----:B------:R-:W-:Y:S02]  /*1dd0*/  LEA R27, R27, UR4, 0x2 ;  /* 0x000000041b1b7c11 */ /* 0x000fe4000f8e10ff */
[----:B------:R-:W-:Y:S01]  /*1de0*/  IADD3 R24, PT, PT, R24, 0x1, RZ ;  /* 0x0000000118187810 */ /* 0x000fe20007ffe0ff */
[----:B------:R-:W-:Y:S03]  /*1df0*/  LDS R29, [R26+0x6200] ;  /* 0x006200001a1d7984 */ /* 0x000fe60000000800 */
[----:B------:R-:W-:Y:S01]  /*1e00*/  ISETP.NE.AND P0, PT, R24, 0x8, PT ;  /* 0x000000081800780c */ /* 0x000fe20003f05270 */
[----:B------:R-:W0:Y:S04]  /*1e10*/  LDS.64 R36, [R27] ;  /* 0x000000001b247984 */ /* 0x000e280000000a00 */
[----:B------:R-:W1:Y:S04]  /*1e20*/  LDS.64 R38, [R27+0x40] ;  /* 0x000040001b267984 */ /* 0x000e680000000a00 */
[----:B------:R-:W2:Y:S04]  /*1e30*/  LDS R28, [R26+0x6000] ;  /* 0x006000001a1c7984 */ /* 0x000ea80000000800 */
[----:B------:R-:W3:Y:S04]  /*1e40*/  LDS R30, [R26+0x4000] ;  /* 0x004000001a1e7984 */ /* 0x000ee80000000800 */
[----:B------:R-:W4:Y:S04]  /*1e50*/  LDS R32, [R26+0x2000] ;  /* 0x002000001a207984 */ /* 0x000f280000000800 */
[----:B------:R-:W5:Y:S04]  /*1e60*/  LDS R34, [R26] ;  /* 0x000000001a227984 */ /* 0x000f680000000800 */
[----:B------:R-:W5:Y:S04]  /*1e70*/  LDS R31, [R26+0x4200] ;  /* 0x004200001a1f7984 */ /* 0x000f680000000800 */
[----:B------:R-:W5:Y:S04]  /*1e80*/  LDS R33, [R26+0x2200] ;  /* 0x002200001a217984 */ /* 0x000f680000000800 */
[----:B------:R-:W5:Y:S04]  /*1e90*/  LDS R35, [R26+0x200] ;  /* 0x000200001a237984 */ /* 0x000f680000000800 */
[----:B------:R-:W5:Y:S01]  /*1ea0*/  LDS R41, [R26+0x6400] ;  /* 0x006400001a297984 */ /* 0x000f620000000800 */
[----:B0-----:R-:W-:Y:S01]  /*1eb0*/  FFMA R221, R36, R29, R221 ;  /* 0x0000001d24dd7223 */ /* 0x001fe200000000dd */
[----:B------:R-:W-:-:S02]  /*1ec0*/  FFMA R222, R29, R37, R222 ;  /* 0x000000251dde7223 */ /* 0x000fc400000000de */
[----:B------:R-:W0:Y:S01]  /*1ed0*/  LDS R43, [R26+0x4400] ;  /* 0x004400001a2b7984 */ /* 0x000e220000000800 */
[----:B-1----:R-:W-:Y:S01]  /*1ee0*/  FFMA R229, R38, R29, R229 ;  /* 0x0000001d26e57223 */ /* 0x002fe200000000e5 */
[----:B------:R-:W-:Y:S02]  /*1ef0*/  FFMA R230, R29, R39, R230 ;  /* 0x000000271de67223 */ /* 0x000fe400000000e6 */
[----:B------:R-:W1:Y:S01]  /*1f00*/  LDS R27, [R26+0x2400] ;  /* 0x002400001a1b7984 */ /* 0x000e620000000800 */
[C---:B--2---:R-:W-:Y:S01]  /*1f10*/  FFMA R219, R28.reuse, R36, R219 ;  /* 0x000000241cdb7223 */ /* 0x044fe200000000db */
[C---:B------:R-:W-:Y:S02]  /*1f20*/  FFMA R220, R28.reuse, R37, R220 ;  /* 0x000000251cdc7223 */ /* 0x040fe400000000dc */
[----:B------:R-:W2:Y:S01]  /*1f30*/  LDS R45, [R26+0x400] ;  /* 0x000400001a2d7984 */ /* 0x000ea20000000800 */
[C---:B------:R-:W-:Y:S01]  /*1f40*/  FFMA R227, R28.reuse, R38, R227 ;  /* 0x000000261ce37223 */ /* 0x040fe200000000e3 */
[----:B------:R-:W-:Y:S01]  /*1f50*/  FFMA R228, R28, R39, R228 ;  /* 0x000000271ce47223 */ /* 0x000fe200000000e4 */
[C---:B---3--:R-:W-:Y:S01]  /*1f60*/  FFMA R9, R30.reuse, R36, R9 ;  /* 0x000000241e097223 */ /* 0x048fe20000000009 */
[----:B------:R-:W3:Y:S01]  /*1f70*/  LDS R49, [R26+0x2600] ;  /* 0x002600001a317984 */ /* 0x000ee20000000800 */
[C---:B------:R-:W-:Y:S01]  /*1f80*/  FFMA R211, R30.reuse, R38, R211 ;  /* 0x000000261ed37223 */ /* 0x040fe200000000d3 */
[C---:B------:R-:W-:Y:S01]  /*1f90*/  FFMA R8, R30.reuse, R37, R8 ;  /* 0x000000251e087223 */ /* 0x040fe20000000008 */
[----:B------:R-:W-:Y:S01]  /*1fa0*/  FFMA R212, R30, R39, R212 ;  /* 0x000000271ed47223 */ /* 0x000fe200000000d4 */
[----:B------:R-:W3:Y:S01]  /*1fb0*/  LDS R51, [R26+0x600] ;  /* 0x000600001a337984 */ /* 0x000ee20000000800 */
[C---:B----4-:R-:W-:Y:S01]  /*1fc0*/  FFMA R193, R32.reuse, R36, R193 ;  /* 0x0000002420c17223 */ /* 0x050fe200000000c1 */
[C---:B------:R-:W-:Y:S01]  /*1fd0*/  FFMA R17, R32.reuse, R38, R17 ;  /* 0x0000002620117223 */ /* 0x040fe20000000011 */
[C---:B------:R-:W-:Y:S01]  /*1fe0*/  FFMA R192, R32.reuse, R37, R192 ;  /* 0x0000002520c07223 */ /* 0x040fe200000000c0 */
[----:B------:R-:W4:Y:S01]  /*1ff0*/  LDS R29, [R26+0x6600] ;  /* 0x006600001a1d7984 */ /* 0x000f220000000800 */
[----:B------:R-:W-:Y:S01]  /*2000*/  FFMA R16, R32, R39, R16 ;  /* 0x0000002720107223 */ /* 0x000fe20000000010 */
[C---:B-----5:R-:W-:Y:S01]  /*2010*/  FFMA R209, R34.reuse, R36, R209 ;  /* 0x0000002422d17223 */ /* 0x060fe200000000d1 */
[C---:B------:R-:W-:Y:S01]  /*2020*/  FFMA R201, R34.reuse, R38, R201 ;  /* 0x0000002622c97223 */ /* 0x040fe200000000c9 */
[----:B------:R-:W5:Y:S01]  /*2030*/  LDS R47, [R26+0x4600] ;  /* 0x004600001a2f7984 */ /* 0x000f620000000800 */
[C---:B------:R-:W-:Y:S01]  /*2040*/  FFMA R208, R34.reuse, R37, R208 ;  /* 0x0000002522d07223 */ /* 0x040fe200000000d0 */
[----:B------:R-:W-:Y:S01]  /*2050*/  FFMA R200, R34, R39, R200 ;  /* 0x0000002722c87223 */ /* 0x000fe200000000c8 */
[-C--:B------:R-:W-:Y:S01]  /*2060*/  FFMA R7, R36, R31.reuse, R7 ;  /* 0x0000001f24077223 */ /* 0x080fe20000000007 */
[----:B------:R-:W-:Y:S01]  /*2070*/  FFMA R213, R38, R31, R213 ;  /* 0x0000001f26d57223 */ /* 0x000fe200000000d5 */
        /* <DEDUP_REMOVED lines=14> */
[-C--:B0-----:R-:W-:Y:S01]  /*2160*/  FFMA R5, R36, R43.reuse, R5 ;  /* 0x0000002b24057223 */ /* 0x081fe20000000005 */
[----:B------:R-:W-:Y:S01]  /*2170*/  FFMA R215, R38, R43, R215 ;  /* 0x0000002b26d77223 */ /* 0x000fe200000000d7 */
[C---:B------:R-:W-:Y:S01]  /*2180*/  FFMA R4, R43.reuse, R37, R4 ;  /* 0x000000252b047223 */ /* 0x040fe20000000004 */
[----:B------:R-:W-:Y:S01]  /*2190*/  FFMA R216, R43, R39, R216 ;  /* 0x000000272bd87223 */ /* 0x000fe200000000d8 */
[-C--:B-1----:R-:W-:Y:S01]  /*21a0*/  FFMA R21, R36, R27.reuse, R21 ;  /* 0x0000001b24157223 */ /* 0x082fe20000000015 */
[----:B------:R-:W-:Y:S01]  /*21b0*/  FFMA R13, R38, R27, R13 ;  /* 0x0000001b260d7223 */ /* 0x000fe2000000000d */
[C---:B------:R-:W-:Y:S01]  /*21c0*/  FFMA R20, R27.reuse, R37, R20 ;  /* 0x000000251b147223 */ /* 0x040fe20000000014 */
[----:B------:R-:W-:Y:S01]  /*21d0*/  FFMA R12, R27, R39, R12 ;  /* 0x000000271b0c7223 */ /* 0x000fe2000000000c */
[-C--:B--2---:R-:W-:Y:S01]  /*21e0*/  FFMA R205, R36, R45.reuse, R205 ;  /* 0x0000002d24cd7223 */ /* 0x084fe200000000cd */
[----:B------:R-:W-:Y:S01]  /*21f0*/  FFMA R197, R38, R45, R197 ;  /* 0x0000002d26c57223 */ /* 0x000fe200000000c5 */
[C---:B------:R-:W-:Y:S01]  /*2200*/  FFMA R204, R45.reuse, R37, R204 ;  /* 0x000000252dcc7223 */ /* 0x040fe200000000cc */
[----:B------:R-:W-:Y:S01]  /*2210*/  FFMA R196, R45, R39, R196 ;  /* 0x000000272dc47223 */ /* 0x000fe200000000c4 */
[-C--:B---3--:R-:W-:Y:S01]  /*2220*/  FFMA R19, R36, R49.reuse, R19 ;  /* 0x0000003124137223 */ /* 0x088fe20000000013 */
[----:B------:R-:W-:Y:S01]  /*2230*/  FFMA R11, R38, R49, R11 ;  /* 0x00000031260b7223 */ /* 0x000fe2000000000b */
[C---:B------:R-:W-:Y:S01]  /*2240*/  FFMA R18, R49.reuse, R37, R18 ;  /* 0x0000002531127223 */ /* 0x040fe20000000012 */
[----:B------:R-:W-:Y:S01]  /*2250*/  FFMA R10, R49, R39, R10 ;  /* 0x00000027310a7223 */ /* 0x000fe2000000000a */
[-C--:B------:R-:W-:Y:S01]  /*2260*/  FFMA R203, R36, R51.reuse, R203 ;  /* 0x0000003324cb7223 */ /* 0x080fe200000000cb */
[----:B------:R-:W-:Y:S01]  /*2270*/  FFMA R195, R38, R51, R195 ;  /* 0x0000003326c37223 */ /* 0x000fe200000000c3 */
[C---:B------:R-:W-:Y:S01]  /*2280*/  FFMA R202, R51.reuse, R37, R202 ;  /* 0x0000002533ca7223 */ /* 0x040fe200000000ca */
[----:B------:R-:W-:Y:S01]  /*2290*/  FFMA R194, R51, R39, R194 ;  /* 0x0000002733c27223 */ /* 0x000fe200000000c2 */
[-C--:B----4-:R-:W-:Y:S01]  /*22a0*/  FFMA R225, R36, R29.reuse, R225 ;  /* 0x0000001d24e17223 */ /* 0x090fe200000000e1 */
[----:B------:R-:W-:Y:S01]  /*22b0*/  FFMA R233, R38, R29, R233 ;  /* 0x0000001d26e97223 */ /* 0x000fe200000000e9 */
[C---:B------:R-:W-:Y:S01]  /*22c0*/  FFMA R226, R29.reuse, R37, R226 ;  /* 0x000000251de27223 */ /* 0x040fe200000000e2 */
[----:B------:R-:W-:Y:S01]  /*22d0*/  FFMA R234, R29, R39, R234 ;  /* 0x000000271dea7223 */ /* 0x000fe200000000ea */
[-C--:B-----5:R-:W-:Y:S01]  /*22e0*/  FFMA R3, R36, R47.reuse, R3 ;  /* 0x0000002f24037223 */ /* 0x0a0fe20000000003 */
[----:B------:R-:W-:Y:S01]  /*22f0*/  FFMA R217, R38, R47, R217 ;  /* 0x0000002f26d97223 */ /* 0x000fe200000000d9 */
[C---:B------:R-:W-:Y:S01]  /*2300*/  FFMA R210, R47.reuse, R37, R210 ;  /* 0x000000252fd27223 */ /* 0x040fe200000000d2 */
[----:B------:R-:W-:Y:S01]  /*2310*/  FFMA R218, R47, R39, R218 ;  /* 0x000000272fda7223 */ /* 0x000fe200000000da */
[----:B------:R-:W-:Y:S06]  /*2320*/  @P0 BRA `(.L_x_0) ;  /* 0xfffffff8009c0947 */ /* 0x000fec000383ffff */
[----:B------:R-:W-:Y:S05]  /*2330*/  @P2 BRA `(.L_x_1) ;  /* 0xfffffff800782947 */ /* 0x000fea000383ffff */
[----:B------:R-:W-:Y:S05]  /*2340*/  @P1 BRA `(.L_x_2) ;  /* 0xffffffe000141947 */ /* 0x000fea000383ffff */
[----:B------:R-:W0:Y:S01]  /*2350*/  LDC.64 R24, c[0x0][0x390] ;  /* 0x0000e400ff187b82 */ /* 0x000e220000000a00 */
[----:B------:R-:W-:Y:S02]  /*2360*/  SHF.L.U32 R2, R2, 0xb, RZ ;  /* 0x0000000b02027819 */ /* 0x000fe400000006ff */
[----:B------:R-:W-:Y:S02]  /*2370*/  SHF.L.U32 R27, R0, 0xb, RZ ;  /* 0x0000000b001b7819 */ /* 0x000fe400000006ff */
[----:B------:R-:W-:-:S04]  /*2380*/  LOP3.LUT R2, R2, 0x7ffc0000, RZ, 0xc0, !PT ;  /* 0x7ffc000002027812 */ /* 0x000fc800078ec0ff */
[----:B------:R-:W-:-:S04]  /*2390*/  LOP3.LUT R2, R2, 0xc000, R27, 0xf8, !PT ;  /* 0x0000c00002027812 */ /* 0x000fc800078ef81b */
[----:B------:R-:W-:-:S04]  /*23a0*/  LOP3.LUT R245, R2, R245, RZ, 0xfc, !PT ;  /* 0x000000f502f57212 */ /* 0x000fc800078efcff */
[----:B------:R-:W-:-:S05]  /*23b0*/  IADD3 R245, PT, PT, R242, R245, RZ ;  /* 0x000000f5f2f57210 */ /* 0x000fca0007ffe0ff */
[----:B0-----:R-:W-:-:S05]  /*23c0*/  IMAD.WIDE.U32 R24, R245, 0x4, R24 ;  /* 0x00000004f5187825 */ /* 0x001fca00078e0018 */
[----:B------:R-:W-:Y:S04]  /*23d0*/  STG.E desc[UR8][R24.64], R209 ;  /* 0x000000d118007986 */ /* 0x000fe8000c101908 */
        /* <DEDUP_REMOVED lines=62> */
[----:B------:R-:W-:Y:S01]  /*27c0*/  STG.E desc[UR8][R24.64+0xcc044], R234 ;  /* 0x0cc044ea18007986 */ /* 0x000fe2000c101908 */
[----:B------:R-:W-:Y:S05]  /*27d0*/  EXIT ;  /* 0x000000000000794d */ /* 0x000fea0003800000 */
.L_x_3:
[----:B------:R-:W-:-:S00]  /*27e0*/  BRA `(.L_x_3) ;  /* 0xfffffffc00fc7947 */ /* 0x000fc0000383ffff */
[----:B------:R-:W-:-:S00]  /*27f0*/  NOP ;  /* 0x0000000000007918 */ /* 0x000fc00000000000 */
        /* <DEDUP_REMOVED lines=8> */
.L_x_4:


//--------------------- .nv.shared.mymatmul_kernel0 --------------------------
	.section	.nv.shared.mymatmul_kernel0,"aw",@nobits
	.sectionflags	@""
	.align	4
.nv.shared.mymatmul_kernel0:
	.zero		50176


//--------------------- .nv.shared.reserved.0     --------------------------
	.section	.nv.shared.reserved.0,"aw",@nobits
	.weak		__nv_reservedSMEM_offset_0_alias
	.size		__nv_reservedSMEM_offset_0_alias, 0, 64
	.other		__nv_reservedSMEM_offset_0_alias,@"STO_CUDA_RESERVED_SHARED STV_DEFAULT"
__nv_reservedSMEM_offset_0_alias:
	.zero		0
	.zero		64


//--------------------- .nv.constant0.mymatmul_kernel0 --------------------------
	.section	.nv.constant0.mymatmul_kernel0,"a",@progbits
	.sectionflags	@""
	.align	4
.nv.constant0.mymatmul_kernel0:
	.zero		920


//--------------------- SYMBOLS --------------------------

	.type		.nv.reservedSmem.offset0,@object
	.size		.nv.reservedSmem.offset0,0x4
	.type		.nv.reservedSmem.cap,@object
	.size		.nv.reservedSmem.cap,0x4
